	.target	sm_90a

	.elftype	@"ET_EXEC"


//--------------------- .note.nv.tkinfo           --------------------------
	.section	.note.nv.tkinfo,"",@"SHT_NOTE"
	.sectionflags	@"SHF_NOTE_NV_TKINFO"
	.tkinfo
        /*0018*/ 	.word	0x00000002
        /*0030*/ 	.string	""
        /*0030*/ 	.string	"ptxas"
        /*0030*/ 	.string	"Cuda compilation tools, release 13.0, V13.0.88"
        /*0030*/ 	.string	"Build cuda_13.0.r13.0/compiler.36424714_0"
        /*0030*/ 	.string	"-arch sm_90a -m 64 "



//--------------------- .note.nv.cuinfo           --------------------------
	.section	.note.nv.cuinfo,"",@"SHT_NOTE"
	.sectionflags	@"SHF_NOTE_NV_CUINFO"
        /*0018*/ 	.short	0x0002
        /*001a*/ 	.short	0x005a
        /*001c*/ 	.short	0x0082
	.zero		2


//--------------------- .nv.info                  --------------------------
	.section	.nv.info,"",@"SHT_CUDA_INFO"
	.align	4


	//----- nvinfo : EIATTR_REGCOUNT
	.align		4
        /*0000*/ 	.byte	0x04, 0x2f
        /*0002*/ 	.short	(.L_15 - .L_14)
	.align		4
.L_14:
        /*0004*/ 	.word	index@(_ZN7cutlass13device_kernelINS_4gemm6kernel13GemmUniversalIN4cute5tupleIJiiiiEEENS1_10collective13CollectiveMmaINS1_34MainloopSm90TmaGmmaWarpSpecializedILi2ENS5_IJNS4_1CILi1EEENSA_ILi4EEESB_EEENS1_35KernelTmaWarpSpecializedCooperativeEEENS5_IJNSA_ILi256EEENSA_ILi64EEESH_EEENS_10tfloat32_tENS5_IJlSB_lEEESJ_SK_NS4_8TiledMMAINS4_8MMA_AtomIJNS4_4SM904GMMA29MMA_64x64x8_F32TF32TF32_SS_TNILNSO_7ScaleInE1ELSQ_1EEEEEENS4_6LayoutINS5_IJNSA_ILi2EEESB_SB_EEENS5_IJSB_NSA_ILi0EEESW_EEEEENS5_IJNS4_10UnderscoreESZ_SZ_EEEEENS4_23SM90_TMA_LOAD_MULTICASTENS4_14ComposedLayoutINS4_7SwizzleILi3ELi4ELi3EEENS4_18smem_ptr_flag_bitsILi32EEENST_INS5_IJNSA_ILi8EEENSA_ILi32EEEEEENS5_IJS19_SB_EEEEEEEvNS4_8identityENS4_13SM90_TMA_LOADES1D_vS1E_EENS_8epilogue10collective6detail29Sm90TmaWarpSpecializedAdapterINS1I_15DefaultEpilogueISJ_SK_SK_NS1H_6thread17LinearCombinationISJ_Li1EffLNS1M_9ScaleType4KindE0ELNS_15FloatRoundStyleE2ESJ_EENS1_15EpilogueDefaultEEEEEvvEEEEvNT_6ParamsE)
        /*0008*/ 	.word	0x000000a8


	//----- nvinfo : EIATTR_FRAME_SIZE
	.align		4
.L_15:
        /*000c*/ 	.byte	0x04, 0x11
        /*000e*/ 	.short	(.L_17 - .L_16)
	.align		4
.L_16:
        /*0010*/ 	.word	index@(_ZN7cutlass13device_kernelINS_4gemm6kernel13GemmUniversalIN4cute5tupleIJiiiiEEENS1_10collective13CollectiveMmaINS1_34MainloopSm90TmaGmmaWarpSpecializedILi2ENS5_IJNS4_1CILi1EEENSA_ILi4EEESB_EEENS1_35KernelTmaWarpSpecializedCooperativeEEENS5_IJNSA_ILi256EEENSA_ILi64EEESH_EEENS_10tfloat32_tENS5_IJlSB_lEEESJ_SK_NS4_8TiledMMAINS4_8MMA_AtomIJNS4_4SM904GMMA29MMA_64x64x8_F32TF32TF32_SS_TNILNSO_7ScaleInE1ELSQ_1EEEEEENS4_6LayoutINS5_IJNSA_ILi2EEESB_SB_EEENS5_IJSB_NSA_ILi0EEESW_EEEEENS5_IJNS4_10UnderscoreESZ_SZ_EEEEENS4_23SM90_TMA_LOAD_MULTICASTENS4_14ComposedLayoutINS4_7SwizzleILi3ELi4ELi3EEENS4_18smem_ptr_flag_bitsILi32EEENST_INS5_IJNSA_ILi8EEENSA_ILi32EEEEEENS5_IJS19_SB_EEEEEEEvNS4_8identityENS4_13SM90_TMA_LOADES1D_vS1E_EENS_8epilogue10collective6detail29Sm90TmaWarpSpecializedAdapterINS1I_15DefaultEpilogueISJ_SK_SK_NS1H_6thread17LinearCombinationISJ_Li1EffLNS1M_9ScaleType4KindE0ELNS_15FloatRoundStyleE2ESJ_EENS1_15EpilogueDefaultEEEEEvvEEEEvNT_6ParamsE)
        /*0014*/ 	.word	0x00000000


	//----- nvinfo : EIATTR_MIN_STACK_SIZE
	.align		4
.L_17:
        /*0018*/ 	.byte	0x04, 0x12
        /*001a*/ 	.short	(.L_19 - .L_18)
	.align		4
.L_18:
        /*001c*/ 	.word	index@(_ZN7cutlass13device_kernelINS_4gemm6kernel13GemmUniversalIN4cute5tupleIJiiiiEEENS1_10collective13CollectiveMmaINS1_34MainloopSm90TmaGmmaWarpSpecializedILi2ENS5_IJNS4_1CILi1EEENSA_ILi4EEESB_EEENS1_35KernelTmaWarpSpecializedCooperativeEEENS5_IJNSA_ILi256EEENSA_ILi64EEESH_EEENS_10tfloat32_tENS5_IJlSB_lEEESJ_SK_NS4_8TiledMMAINS4_8MMA_AtomIJNS4_4SM904GMMA29MMA_64x64x8_F32TF32TF32_SS_TNILNSO_7ScaleInE1ELSQ_1EEEEEENS4_6LayoutINS5_IJNSA_ILi2EEESB_SB_EEENS5_IJSB_NSA_ILi0EEESW_EEEEENS5_IJNS4_10UnderscoreESZ_SZ_EEEEENS4_23SM90_TMA_LOAD_MULTICASTENS4_14ComposedLayoutINS4_7SwizzleILi3ELi4ELi3EEENS4_18smem_ptr_flag_bitsILi32EEENST_INS5_IJNSA_ILi8EEENSA_ILi32EEEEEENS5_IJS19_SB_EEEEEEEvNS4_8identityENS4_13SM90_TMA_LOADES1D_vS1E_EENS_8epilogue10collective6detail29Sm90TmaWarpSpecializedAdapterINS1I_15DefaultEpilogueISJ_SK_SK_NS1H_6thread17LinearCombinationISJ_Li1EffLNS1M_9ScaleType4KindE0ELNS_15FloatRoundStyleE2ESJ_EENS1_15EpilogueDefaultEEEEEvvEEEEvNT_6ParamsE)
        /*0020*/ 	.word	0x00000000
.L_19:


//--------------------- .nv.compat                --------------------------
	.section	.nv.compat,"",@"SHT_CUDA_COMPAT_INFO"
	.align	4
        /*0000*/ 	.byte	0x02, 0x09, 0x01, 0x00, 0x02, 0x02, 0x04, 0x00, 0x02, 0x05, 0x05, 0x00, 0x03, 0x07, 0x01, 0x01
        /*0010*/ 	.byte	0x02, 0x03, 0x01, 0x00, 0x02, 0x06, 0x01, 0x00, 0x04, 0x0b, 0x08, 0x00, 0x00, 0x00, 0x00, 0x00
        /*0020*/ 	.byte	0x00, 0x00, 0x00, 0x00


//--------------------- .nv.info._ZN7cutlass13device_kernelINS_4gemm6kernel13GemmUniversalIN4cute5tupleIJiiiiEEENS1_10collective13CollectiveMmaINS1_34MainloopSm90TmaGmmaWarpSpecializedILi2ENS5_IJNS4_1CILi1EEENSA_ILi4EEESB_EEENS1_35KernelTmaWarpSpecializedCooperativeEEENS5_IJNSA_ILi256EEENSA_ILi64EEESH_EEENS_10tfloat32_tENS5_IJlSB_lEEESJ_SK_NS4_8TiledMMAINS4_8MMA_AtomIJNS4_4SM904GMMA29MMA_64x64x8_F32TF32TF32_SS_TNILNSO_7ScaleInE1ELSQ_1EEEEEENS4_6LayoutINS5_IJNSA_ILi2EEESB_SB_EEENS5_IJSB_NSA_ILi0EEESW_EEEEENS5_IJNS4_10UnderscoreESZ_SZ_EEEEENS4_23SM90_TMA_LOAD_MULTICASTENS4_14ComposedLayoutINS4_7SwizzleILi3ELi4ELi3EEENS4_18smem_ptr_flag_bitsILi32EEENST_INS5_IJNSA_ILi8EEENSA_ILi32EEEEEENS5_IJS19_SB_EEEEEEEvNS4_8identityENS4_13SM90_TMA_LOADES1D_vS1E_EENS_8epilogue10collective6detail29Sm90TmaWarpSpecializedAdapterINS1I_15DefaultEpilogueISJ_SK_SK_NS1H_6thread17LinearCombinationISJ_Li1EffLNS1M_9ScaleType4KindE0ELNS_15FloatRoundStyleE2ESJ_EENS1_15EpilogueDefaultEEEEEvvEEEEvNT_6ParamsE --------------------------
	.section	.nv.info._ZN7cutlass13device_kernelINS_4gemm6kernel13GemmUniversalIN4cute5tupleIJiiiiEEENS1_10collective13CollectiveMmaINS1_34MainloopSm90TmaGmmaWarpSpecializedILi2ENS5_IJNS4_1CILi1EEENSA_ILi4EEESB_EEENS1_35KernelTmaWarpSpecializedCooperativeEEENS5_IJNSA_ILi256EEENSA_ILi64EEESH_EEENS_10tfloat32_tENS5_IJlSB_lEEESJ_SK_NS4_8TiledMMAINS4_8MMA_AtomIJNS4_4SM904GMMA29MMA_64x64x8_F32TF32TF32_SS_TNILNSO_7ScaleInE1ELSQ_1EEEEEENS4_6LayoutINS5_IJNSA_ILi2EEESB_SB_EEENS5_IJSB_NSA_ILi0EEESW_EEEEENS5_IJNS4_10UnderscoreESZ_SZ_EEEEENS4_23SM90_TMA_LOAD_MULTICASTENS4_14ComposedLayoutINS4_7SwizzleILi3ELi4ELi3EEENS4_18smem_ptr_flag_bitsILi32EEENST_INS5_IJNSA_ILi8EEENSA_ILi32EEEEEENS5_IJS19_SB_EEEEEEEvNS4_8identityENS4_13SM90_TMA_LOADES1D_vS1E_EENS_8epilogue10collective6detail29Sm90TmaWarpSpecializedAdapterINS1I_15DefaultEpilogueISJ_SK_SK_NS1H_6thread17LinearCombinationISJ_Li1EffLNS1M_9ScaleType4KindE0ELNS_15FloatRoundStyleE2ESJ_EENS1_15EpilogueDefaultEEEEEvvEEEEvNT_6ParamsE,"",@"SHT_CUDA_INFO"
	.sectionflags	@""
	.align	4


	//----- nvinfo : EIATTR_CUDA_API_VERSION
	.align		4
        /*0000*/ 	.byte	0x04, 0x37
        /*0002*/ 	.short	(.L_21 - .L_20)
.L_20:
        /*0004*/ 	.word	0x00000082


	//----- nvinfo : EIATTR_KPARAM_INFO
	.align		4
.L_21:
        /*0008*/ 	.byte	0x04, 0x17
        /*000a*/ 	.short	(.L_23 - .L_22)
.L_22:
        /*000c*/ 	.word	0x00000000
        /*0010*/ 	.short	0x0000
        /*0012*/ 	.short	0x0070
        /*0014*/ 	.byte	0x00, 0xf0, 0x01, 0x10


	//----- nvinfo : EIATTR_SPARSE_MMA_MASK
	.align		4
.L_23:
        /*0018*/ 	.byte	0x03, 0x50
        /*001a*/ 	.short	0x0000


	//----- nvinfo : EIATTR_MAXREG_COUNT
	.align		4
        /*001c*/ 	.byte	0x03, 0x1b
        /*001e*/ 	.short	0x00a8


	//----- nvinfo : EIATTR_NUM_BARRIERS
	.align		4
        /*0020*/ 	.byte	0x02, 0x4c
        /*0022*/ 	.byte	0x01
	.zero		1


	//----- nvinfo : EIATTR_EXTERNS
	.align		4
        /*0024*/ 	.byte	0x04, 0x0f
        /*0026*/ 	.short	(.L_25 - .L_24)


	//   ....[0]....
	.align		4
.L_24:
        /*0028*/ 	.word	index@(__assertfail)


	//----- nvinfo : EIATTR_MERCURY_ISA_VERSION
	.align		4
.L_25:
        /*002c*/ 	.byte	0x03, 0x5f
        /*002e*/ 	.short	0x0101


	//----- nvinfo : EIATTR_INT_WARP_WIDE_INSTR_OFFSETS
	.align		4
        /*0030*/ 	.byte	0x04, 0x31
        /*0032*/ 	.short	(.L_27 - .L_26)


	//   ....[0]....
.L_26:
        /*0034*/ 	.word	0x00000440


	//   ....[1]....
        /*0038*/ 	.word	0x00000460


	//   ....[2]....
        /*003c*/ 	.word	0x000005f0


	//   ....[3]....
        /*0040*/ 	.word	0x00002820


	//----- nvinfo : EIATTR_COOP_GROUP_MASK_REGIDS
	.align		4
.L_27:
        /*0044*/ 	.byte	0x04, 0x29
        /*0046*/ 	.short	(.L_29 - .L_28)


	//   ....[0]....
.L_28:
        /*0048*/ 	.word	0xffffffff


	//   ....[1]....
        /*004c*/ 	.word	0xffffffff


	//   ....[2]....
        /*0050*/ 	.word	0xffffffff


	//   ....[3]....
        /*0054*/ 	.word	0xffffffff


	//   ....[4]....
        /*0058*/ 	.word	0xffffffff


	//   ....[5]....
        /*005c*/ 	.word	0xffffffff


	//----- nvinfo : EIATTR_COOP_GROUP_INSTR_OFFSETS
	.align		4
.L_29:
        /*0060*/ 	.byte	0x04, 0x28
        /*0062*/ 	.short	(.L_31 - .L_30)


	//   ....[0]....
.L_30:
        /*0064*/ 	.word	0x00000060


	//   ....[1]....
        /*0068*/ 	.word	0x00000070


	//   ....[2]....
        /*006c*/ 	.word	0x00000130


	//   ....[3]....
        /*0070*/ 	.word	0x00000280


	//   ....[4]....
        /*0074*/ 	.word	0x00000750


	//   ....[5]....
        /*0078*/ 	.word	0x00001410


	//----- nvinfo : EIATTR_REG_RECONFIG
	.align		4
.L_31:
        /*007c*/ 	.byte	0x01, 0x54
	.zero		2


	//----- nvinfo : EIATTR_SYSCALL_OFFSETS
	.align		4
        /*0080*/ 	.byte	0x04, 0x46
        /*0082*/ 	.short	(.L_33 - .L_32)


	//   ....[0]....
.L_32:
        /*0084*/ 	.word	0x00001600


	//----- nvinfo : EIATTR_MBARRIER_INSTR_OFFSETS
	.align		4
.L_33:
        /*0088*/ 	.byte	0x04, 0x39
        /*008a*/ 	.short	(.L_35 - .L_34)


	//   ....[0]....
.L_34:
        /*008c*/ 	.word	0x00000230
        /*0090*/ 	.word	0x000000ff
        /*0094*/ 	.word	0x00000000
        /*0098*/ 	.short	0x0100
        /*009a*/ 	.byte	0x08
	.zero		1


	//   ....[1]....
        /*009c*/ 	.word	0x00000240
        /*00a0*/ 	.word	0x000000ff
        /*00a4*/ 	.word	0x00000010
        /*00a8*/ 	.short	0x0100
        /*00aa*/ 	.byte	0x08
	.zero		1


	//   ....[2]....
        /*00ac*/ 	.word	0x00000250
        /*00b0*/ 	.word	0x000000ff
        /*00b4*/ 	.word	0x00000008
        /*00b8*/ 	.short	0x0100
        /*00ba*/ 	.byte	0x08
	.zero		1


	//   ....[3]....
        /*00bc*/ 	.word	0x00000260
        /*00c0*/ 	.word	0x000000ff
        /*00c4*/ 	.word	0x00000018
        /*00c8*/ 	.short	0x0100
        /*00ca*/ 	.byte	0x08
	.zero		1


	//   ....[4]....
        /*00cc*/ 	.word	0x00000680
        /*00d0*/ 	.word	0x000000ff
        /*00d4*/ 	.word	0x00000030
        /*00d8*/ 	.short	0x0100
        /*00da*/ 	.byte	0x06
	.zero		1


	//   ....[5]....
        /*00dc*/ 	.word	0x00000700
        /*00e0*/ 	.word	0x000000ff
        /*00e4*/ 	.word	0x00000038
        /*00e8*/ 	.short	0x0100
        /*00ea*/ 	.byte	0x06
	.zero		1


	//   ....[6]....
        /*00ec*/ 	.word	0x000016c0
        /*00f0*/ 	.word	0x00000003
        /*00f4*/ 	.word	0x00000000
        /*00f8*/ 	.short	0x010a
        /*00fa*/ 	.byte	0x3f
	.zero		1


	//   ....[7]....
        /*00fc*/ 	.word	0x00001720
        /*0100*/ 	.word	0x00000003
        /*0104*/ 	.word	0x00000000
        /*0108*/ 	.short	0x010a
        /*010a*/ 	.byte	0x3f
	.zero		1


	//   ....[8]....
        /*010c*/ 	.word	0x00001f70
        /*0110*/ 	.word	0x00000005
        /*0114*/ 	.word	0x00000000
        /*0118*/ 	.short	0x010a
        /*011a*/ 	.byte	0x3f
	.zero		1


	//   ....[9]....
        /*011c*/ 	.word	0x00001fb0
        /*0120*/ 	.word	0x00000005
        /*0124*/ 	.word	0x00000000
        /*0128*/ 	.short	0x010a
        /*012a*/ 	.byte	0x3f
	.zero		1


	//   ....[10]....
        /*012c*/ 	.word	0x000026d0
        /*0130*/ 	.word	0x00000004
        /*0134*/ 	.word	0x00000000
        /*0138*/ 	.short	0x0101
        /*013a*/ 	.byte	0x3f
	.zero		1


	//   ....[11]....
        /*013c*/ 	.word	0x00002890
        /*0140*/ 	.word	0x00000000
        /*0144*/ 	.word	0x00000000
        /*0148*/ 	.short	0x0101
        /*014a*/ 	.byte	0x3f
	.zero		1


	//   ....[12]....
        /*014c*/ 	.word	0x00008150
        /*0150*/ 	.word	0x00000015
        /*0154*/ 	.word	0x00000010
        /*0158*/ 	.short	0x010a
        /*015a*/ 	.byte	0x3f
	.zero		1


	//   ....[13]....
        /*015c*/ 	.word	0x000085d0
        /*0160*/ 	.word	0x00000006
        /*0164*/ 	.word	0x00000038
        /*0168*/ 	.short	0x0101
        /*016a*/ 	.byte	0x3f
	.zero		1


	//   ....[14]....
        /*016c*/ 	.word	0x00008cf0
        /*0170*/ 	.word	0x00000007
        /*0174*/ 	.word	0x00000000
        /*0178*/ 	.short	0x010a
        /*017a*/ 	.byte	0x3f
	.zero		1


	//   ....[15]....
        /*017c*/ 	.word	0x00008d70
        /*0180*/ 	.word	0x00000005
        /*0184*/ 	.word	0x00000000
        /*0188*/ 	.short	0x010a
        /*018a*/ 	.byte	0x3f
	.zero		1


	//   ....[16]....
        /*018c*/ 	.word	0x00008dd0
        /*0190*/ 	.word	0x00000003
        /*0194*/ 	.word	0x00000000
        /*0198*/ 	.short	0x010a
        /*019a*/ 	.byte	0x3f
	.zero		1


	//   ....[17]....
        /*019c*/ 	.word	0x00008e20
        /*01a0*/ 	.word	0x00000005
        /*01a4*/ 	.word	0x00000000
        /*01a8*/ 	.short	0x010a
        /*01aa*/ 	.byte	0x3f
	.zero		1


	//   ....[18]....
        /*01ac*/ 	.word	0x00008ef0
        /*01b0*/ 	.word	0x00000015
        /*01b4*/ 	.word	0x00000010
        /*01b8*/ 	.short	0x010a
        /*01ba*/ 	.byte	0x3f
	.zero		1


	//   ....[19]....
        /*01bc*/ 	.word	0x00008fc0
        /*01c0*/ 	.word	0x00000007
        /*01c4*/ 	.word	0x00000000
        /*01c8*/ 	.short	0x010a
        /*01ca*/ 	.byte	0x3f
	.zero		1


	//----- nvinfo : EIATTR_NUM_MBARRIERS
	.align		4
.L_35:
        /*01cc*/ 	.byte	0x03, 0x38
        /*01ce*/ 	.short	0x0006


	//----- nvinfo : EIATTR_EXIT_INSTR_OFFSETS
	.align		4
        /*01d0*/ 	.byte	0x04, 0x1c
        /*01d2*/ 	.short	(.L_37 - .L_36)


	//   ....[0]....
.L_36:
        /*01d4*/ 	.word	0x00000930


	//   ....[1]....
        /*01d8*/ 	.word	0x00001150


	//   ....[2]....
        /*01dc*/ 	.word	0x000078e0


	//   ....[3]....
        /*01e0*/ 	.word	0x00007e40


	//   ....[4]....
        /*01e4*/ 	.word	0x00008dc0


	//----- nvinfo : EIATTR_MAX_THREADS
	.align		4
.L_37:
        /*01e8*/ 	.byte	0x04, 0x05
        /*01ea*/ 	.short	(.L_39 - .L_38)
.L_38:
        /*01ec*/ 	.word	0x00000180
        /*01f0*/ 	.word	0x00000001
        /*01f4*/ 	.word	0x00000001


	//----- nvinfo : EIATTR_CRS_STACK_SIZE
	.align		4
.L_39:
        /*01f8*/ 	.byte	0x04, 0x1e
        /*01fa*/ 	.short	(.L_41 - .L_40)
.L_40:
        /*01fc*/ 	.word	0x00000000


	//----- nvinfo : EIATTR_CBANK_PARAM_SIZE
	.align		4
.L_41:
        /*0200*/ 	.byte	0x03, 0x19
        /*0202*/ 	.short	0x0470


	//----- nvinfo : EIATTR_PARAM_CBANK
	.align		4
        /*0204*/ 	.byte	0x04, 0x0a
        /*0206*/ 	.short	(.L_43 - .L_42)
	.align		4
.L_42:
        /*0208*/ 	.word	index@(.nv.constant0._ZN7cutlass13device_kernelINS_4gemm6kernel13GemmUniversalIN4cute5tupleIJiiiiEEENS1_10collective13CollectiveMmaINS1_34MainloopSm90TmaGmmaWarpSpecializedILi2ENS5_IJNS4_1CILi1EEENSA_ILi4EEESB_EEENS1_35KernelTmaWarpSpecializedCooperativeEEENS5_IJNSA_ILi256EEENSA_ILi64EEESH_EEENS_10tfloat32_tENS5_IJlSB_lEEESJ_SK_NS4_8TiledMMAINS4_8MMA_AtomIJNS4_4SM904GMMA29MMA_64x64x8_F32TF32TF32_SS_TNILNSO_7ScaleInE1ELSQ_1EEEEEENS4_6LayoutINS5_IJNSA_ILi2EEESB_SB_EEENS5_IJSB_NSA_ILi0EEESW_EEEEENS5_IJNS4_10UnderscoreESZ_SZ_EEEEENS4_23SM90_TMA_LOAD_MULTICASTENS4_14ComposedLayoutINS4_7SwizzleILi3ELi4ELi3EEENS4_18smem_ptr_flag_bitsILi32EEENST_INS5_IJNSA_ILi8EEENSA_ILi32EEEEEENS5_IJS19_SB_EEEEEEEvNS4_8identityENS4_13SM90_TMA_LOADES1D_vS1E_EENS_8epilogue10collective6detail29Sm90TmaWarpSpecializedAdapterINS1I_15DefaultEpilogueISJ_SK_SK_NS1H_6thread17LinearCombinationISJ_Li1EffLNS1M_9ScaleType4KindE0ELNS_15FloatRoundStyleE2ESJ_EENS1_15EpilogueDefaultEEEEEvvEEEEvNT_6ParamsE)
        /*020c*/ 	.short	0x0210
        /*020e*/ 	.short	0x0470


	//----- nvinfo : EIATTR_SW_WAR
	.align		4
.L_43:
        /*0210*/ 	.byte	0x04, 0x36
        /*0212*/ 	.short	(.L_45 - .L_44)
.L_44:
        /*0214*/ 	.word	0x00000008
.L_45:


//--------------------- .nv.callgraph             --------------------------
	.section	.nv.callgraph,"",@"SHT_CUDA_CALLGRAPH"
	.align	4
	.sectionentsize	8
	.align		4
        /*0000*/ 	.word	0x00000000
	.align		4
        /*0004*/ 	.word	0xffffffff
	.align		4
        /*0008*/ 	.word	index@(_ZN7cutlass13device_kernelINS_4gemm6kernel13GemmUniversalIN4cute5tupleIJiiiiEEENS1_10collective13CollectiveMmaINS1_34MainloopSm90TmaGmmaWarpSpecializedILi2ENS5_IJNS4_1CILi1EEENSA_ILi4EEESB_EEENS1_35KernelTmaWarpSpecializedCooperativeEEENS5_IJNSA_ILi256EEENSA_ILi64EEESH_EEENS_10tfloat32_tENS5_IJlSB_lEEESJ_SK_NS4_8TiledMMAINS4_8MMA_AtomIJNS4_4SM904GMMA29MMA_64x64x8_F32TF32TF32_SS_TNILNSO_7ScaleInE1ELSQ_1EEEEEENS4_6LayoutINS5_IJNSA_ILi2EEESB_SB_EEENS5_IJSB_NSA_ILi0EEESW_EEEEENS5_IJNS4_10UnderscoreESZ_SZ_EEEEENS4_23SM90_TMA_LOAD_MULTICASTENS4_14ComposedLayoutINS4_7SwizzleILi3ELi4ELi3EEENS4_18smem_ptr_flag_bitsILi32EEENST_INS5_IJNSA_ILi8EEENSA_ILi32EEEEEENS5_IJS19_SB_EEEEEEEvNS4_8identityENS4_13SM90_TMA_LOADES1D_vS1E_EENS_8epilogue10collective6detail29Sm90TmaWarpSpecializedAdapterINS1I_15DefaultEpilogueISJ_SK_SK_NS1H_6thread17LinearCombinationISJ_Li1EffLNS1M_9ScaleType4KindE0ELNS_15FloatRoundStyleE2ESJ_EENS1_15EpilogueDefaultEEEEEvvEEEEvNT_6ParamsE)
	.align		4
        /*000c*/ 	.word	index@(__assertfail)
	.align		4
        /*0010*/ 	.word	0x00000000
	.align		4
        /*0014*/ 	.word	0xfffffffe
	.align		4
        /*0018*/ 	.word	0x00000000
	.align		4
        /*001c*/ 	.word	0xfffffffd
	.align		4
        /*0020*/ 	.word	0x00000000
	.align		4
        /*0024*/ 	.word	0xfffffffc


//--------------------- .nv.constant4             --------------------------
	.section	.nv.constant4,"a",@progbits
	.align	8
	.align		8
.nv.constant4:
        /*0000*/ 	.dword	__assertfail
	.align		8
        /*0008*/ 	.dword	__unnamed_1
	.align		8
        /*0010*/ 	.dword	_ZN40_INTERNAL_a6af1099_4_k_cu_3c24cd7b_265814cuda3std3__45__cpo5beginE
	.align		8
        /*0018*/ 	.dword	_ZN40_INTERNAL_a6af1099_4_k_cu_3c24cd7b_265814cuda3std3__45__cpo3endE
	.align		8
        /*0020*/ 	.dword	_ZN40_INTERNAL_a6af1099_4_k_cu_3c24cd7b_265814cuda3std3__45__cpo6cbeginE
	.align		8
        /*0028*/ 	.dword	_ZN40_INTERNAL_a6af1099_4_k_cu_3c24cd7b_265814cuda3std3__45__cpo4cendE
	.align		8
        /*0030*/ 	.dword	_ZN40_INTERNAL_a6af1099_4_k_cu_3c24cd7b_265814cuda3std3__442_GLOBAL__N__a6af1099_4_k_cu_3c24cd7b_265816ignoreE
	.align		8
        /*0038*/ 	.dword	_ZN40_INTERNAL_a6af1099_4_k_cu_3c24cd7b_265814cuda3std3__419piecewise_constructE
	.align		8
        /*0040*/ 	.dword	_ZN40_INTERNAL_a6af1099_4_k_cu_3c24cd7b_265814cuda3std3__48in_placeE
	.align		8
        /*0048*/ 	.dword	_ZN40_INTERNAL_a6af1099_4_k_cu_3c24cd7b_265814cuda3std6ranges3__45__cpo4swapE
	.align		8
        /*0050*/ 	.dword	_ZN40_INTERNAL_a6af1099_4_k_cu_3c24cd7b_265814cuda3std6ranges3__45__cpo9iter_moveE
	.align		8
        /*0058*/ 	.dword	_ZN40_INTERNAL_a6af1099_4_k_cu_3c24cd7b_265814cute7productE
	.align		8
        /*0060*/ 	.dword	_ZN40_INTERNAL_a6af1099_4_k_cu_3c24cd7b_265814cute1_E
	.align		8
        /*0068*/ 	.dword	$str$22
	.align		8
        /*0070*/ 	.dword	$str$23


//--------------------- .text._ZN7cutlass13device_kernelINS_4gemm6kernel13GemmUniversalIN4cute5tupleIJiiiiEEENS1_10collective13CollectiveMmaINS1_34MainloopSm90TmaGmmaWarpSpecializedILi2ENS5_IJNS4_1CILi1EEENSA_ILi4EEESB_EEENS1_35KernelTmaWarpSpecializedCooperativeEEENS5_IJNSA_ILi256EEENSA_ILi64EEESH_EEENS_10tfloat32_tENS5_IJlSB_lEEESJ_SK_NS4_8TiledMMAINS4_8MMA_AtomIJNS4_4SM904GMMA29MMA_64x64x8_F32TF32TF32_SS_TNILNSO_7ScaleInE1ELSQ_1EEEEEENS4_6LayoutINS5_IJNSA_ILi2EEESB_SB_EEENS5_IJSB_NSA_ILi0EEESW_EEEEENS5_IJNS4_10UnderscoreESZ_SZ_EEEEENS4_23SM90_TMA_LOAD_MULTICASTENS4_14ComposedLayoutINS4_7SwizzleILi3ELi4ELi3EEENS4_18smem_ptr_flag_bitsILi32EEENST_INS5_IJNSA_ILi8EEENSA_ILi32EEEEEENS5_IJS19_SB_EEEEEEEvNS4_8identityENS4_13SM90_TMA_LOADES1D_vS1E_EENS_8epilogue10collective6detail29Sm90TmaWarpSpecializedAdapterINS1I_15DefaultEpilogueISJ_SK_SK_NS1H_6thread17LinearCombinationISJ_Li1EffLNS1M_9ScaleType4KindE0ELNS_15FloatRoundStyleE2ESJ_EENS1_15EpilogueDefaultEEEEEvvEEEEvNT_6ParamsE --------------------------
	.section	.text._ZN7cutlass13device_kernelINS_4gemm6kernel13GemmUniversalIN4cute5tupleIJiiiiEEENS1_10collective13CollectiveMmaINS1_34MainloopSm90TmaGmmaWarpSpecializedILi2ENS5_IJNS4_1CILi1EEENSA_ILi4EEESB_EEENS1_35KernelTmaWarpSpecializedCooperativeEEENS5_IJNSA_ILi256EEENSA_ILi64EEESH_EEENS_10tfloat32_tENS5_IJlSB_lEEESJ_SK_NS4_8TiledMMAINS4_8MMA_AtomIJNS4_4SM904GMMA29MMA_64x64x8_F32TF32TF32_SS_TNILNSO_7ScaleInE1ELSQ_1EEEEEENS4_6LayoutINS5_IJNSA_ILi2EEESB_SB_EEENS5_IJSB_NSA_ILi0EEESW_EEEEENS5_IJNS4_10UnderscoreESZ_SZ_EEEEENS4_23SM90_TMA_LOAD_MULTICASTENS4_14ComposedLayoutINS4_7SwizzleILi3ELi4ELi3EEENS4_18smem_ptr_flag_bitsILi32EEENST_INS5_IJNSA_ILi8EEENSA_ILi32EEEEEENS5_IJS19_SB_EEEEEEEvNS4_8identityENS4_13SM90_TMA_LOADES1D_vS1E_EENS_8epilogue10collective6detail29Sm90TmaWarpSpecializedAdapterINS1I_15DefaultEpilogueISJ_SK_SK_NS1H_6thread17LinearCombinationISJ_Li1EffLNS1M_9ScaleType4KindE0ELNS_15FloatRoundStyleE2ESJ_EENS1_15EpilogueDefaultEEEEEvvEEEEvNT_6ParamsE,"ax",@progbits
	.align	128
.text._ZN7cutlass13device_kernelINS_4gemm6kernel13GemmUniversalIN4cute5tupleIJiiiiEEENS1_10collective13CollectiveMmaINS1_34MainloopSm90TmaGmmaWarpSpecializedILi2ENS5_IJNS4_1CILi1EEENSA_ILi4EEESB_EEENS1_35KernelTmaWarpSpecializedCooperativeEEENS5_IJNSA_ILi256EEENSA_ILi64EEESH_EEENS_10tfloat32_tENS5_IJlSB_lEEESJ_SK_NS4_8TiledMMAINS4_8MMA_AtomIJNS4_4SM904GMMA29MMA_64x64x8_F32TF32TF32_SS_TNILNSO_7ScaleInE1ELSQ_1EEEEEENS4_6LayoutINS5_IJNSA_ILi2EEESB_SB_EEENS5_IJSB_NSA_ILi0EEESW_EEEEENS5_IJNS4_10UnderscoreESZ_SZ_EEEEENS4_23SM90_TMA_LOAD_MULTICASTENS4_14ComposedLayoutINS4_7SwizzleILi3ELi4ELi3EEENS4_18smem_ptr_flag_bitsILi32EEENST_INS5_IJNSA_ILi8EEENSA_ILi32EEEEEENS5_IJS19_SB_EEEEEEEvNS4_8identityENS4_13SM90_TMA_LOADES1D_vS1E_EENS_8epilogue10collective6detail29Sm90TmaWarpSpecializedAdapterINS1I_15DefaultEpilogueISJ_SK_SK_NS1H_6thread17LinearCombinationISJ_Li1EffLNS1M_9ScaleType4KindE0ELNS_15FloatRoundStyleE2ESJ_EENS1_15EpilogueDefaultEEEEEvvEEEEvNT_6ParamsE:
        .type           _ZN7cutlass13device_kernelINS_4gemm6kernel13GemmUniversalIN4cute5tupleIJiiiiEEENS1_10collective13CollectiveMmaINS1_34MainloopSm90TmaGmmaWarpSpecializedILi2ENS5_IJNS4_1CILi1EEENSA_ILi4EEESB_EEENS1_35KernelTmaWarpSpecializedCooperativeEEENS5_IJNSA_ILi256EEENSA_ILi64EEESH_EEENS_10tfloat32_tENS5_IJlSB_lEEESJ_SK_NS4_8TiledMMAINS4_8MMA_AtomIJNS4_4SM904GMMA29MMA_64x64x8_F32TF32TF32_SS_TNILNSO_7ScaleInE1ELSQ_1EEEEEENS4_6LayoutINS5_IJNSA_ILi2EEESB_SB_EEENS5_IJSB_NSA_ILi0EEESW_EEEEENS5_IJNS4_10UnderscoreESZ_SZ_EEEEENS4_23SM90_TMA_LOAD_MULTICASTENS4_14ComposedLayoutINS4_7SwizzleILi3ELi4ELi3EEENS4_18smem_ptr_flag_bitsILi32EEENST_INS5_IJNSA_ILi8EEENSA_ILi32EEEEEENS5_IJS19_SB_EEEEEEEvNS4_8identityENS4_13SM90_TMA_LOADES1D_vS1E_EENS_8epilogue10collective6detail29Sm90TmaWarpSpecializedAdapterINS1I_15DefaultEpilogueISJ_SK_SK_NS1H_6thread17LinearCombinationISJ_Li1EffLNS1M_9ScaleType4KindE0ELNS_15FloatRoundStyleE2ESJ_EENS1_15EpilogueDefaultEEEEEvvEEEEvNT_6ParamsE,@function
        .size           _ZN7cutlass13device_kernelINS_4gemm6kernel13GemmUniversalIN4cute5tupleIJiiiiEEENS1_10collective13CollectiveMmaINS1_34MainloopSm90TmaGmmaWarpSpecializedILi2ENS5_IJNS4_1CILi1EEENSA_ILi4EEESB_EEENS1_35KernelTmaWarpSpecializedCooperativeEEENS5_IJNSA_ILi256EEENSA_ILi64EEESH_EEENS_10tfloat32_tENS5_IJlSB_lEEESJ_SK_NS4_8TiledMMAINS4_8MMA_AtomIJNS4_4SM904GMMA29MMA_64x64x8_F32TF32TF32_SS_TNILNSO_7ScaleInE1ELSQ_1EEEEEENS4_6LayoutINS5_IJNSA_ILi2EEESB_SB_EEENS5_IJSB_NSA_ILi0EEESW_EEEEENS5_IJNS4_10UnderscoreESZ_SZ_EEEEENS4_23SM90_TMA_LOAD_MULTICASTENS4_14ComposedLayoutINS4_7SwizzleILi3ELi4ELi3EEENS4_18smem_ptr_flag_bitsILi32EEENST_INS5_IJNSA_ILi8EEENSA_ILi32EEEEEENS5_IJS19_SB_EEEEEEEvNS4_8identityENS4_13SM90_TMA_LOADES1D_vS1E_EENS_8epilogue10collective6detail29Sm90TmaWarpSpecializedAdapterINS1I_15DefaultEpilogueISJ_SK_SK_NS1H_6thread17LinearCombinationISJ_Li1EffLNS1M_9ScaleType4KindE0ELNS_15FloatRoundStyleE2ESJ_EENS1_15EpilogueDefaultEEEEEvvEEEEvNT_6ParamsE,(.L_x_191 - _ZN7cutlass13device_kernelINS_4gemm6kernel13GemmUniversalIN4cute5tupleIJiiiiEEENS1_10collective13CollectiveMmaINS1_34MainloopSm90TmaGmmaWarpSpecializedILi2ENS5_IJNS4_1CILi1EEENSA_ILi4EEESB_EEENS1_35KernelTmaWarpSpecializedCooperativeEEENS5_IJNSA_ILi256EEENSA_ILi64EEESH_EEENS_10tfloat32_tENS5_IJlSB_lEEESJ_SK_NS4_8TiledMMAINS4_8MMA_AtomIJNS4_4SM904GMMA29MMA_64x64x8_F32TF32TF32_SS_TNILNSO_7ScaleInE1ELSQ_1EEEEEENS4_6LayoutINS5_IJNSA_ILi2EEESB_SB_EEENS5_IJSB_NSA_ILi0EEESW_EEEEENS5_IJNS4_10UnderscoreESZ_SZ_EEEEENS4_23SM90_TMA_LOAD_MULTICASTENS4_14ComposedLayoutINS4_7SwizzleILi3ELi4ELi3EEENS4_18smem_ptr_flag_bitsILi32EEENST_INS5_IJNSA_ILi8EEENSA_ILi32EEEEEENS5_IJS19_SB_EEEEEEEvNS4_8identityENS4_13SM90_TMA_LOADES1D_vS1E_EENS_8epilogue10collective6detail29Sm90TmaWarpSpecializedAdapterINS1I_15DefaultEpilogueISJ_SK_SK_NS1H_6thread17LinearCombinationISJ_Li1EffLNS1M_9ScaleType4KindE0ELNS_15FloatRoundStyleE2ESJ_EENS1_15EpilogueDefaultEEEEEvvEEEEvNT_6ParamsE)
        .other          _ZN7cutlass13device_kernelINS_4gemm6kernel13GemmUniversalIN4cute5tupleIJiiiiEEENS1_10collective13CollectiveMmaINS1_34MainloopSm90TmaGmmaWarpSpecializedILi2ENS5_IJNS4_1CILi1EEENSA_ILi4EEESB_EEENS1_35KernelTmaWarpSpecializedCooperativeEEENS5_IJNSA_ILi256EEENSA_ILi64EEESH_EEENS_10tfloat32_tENS5_IJlSB_lEEESJ_SK_NS4_8TiledMMAINS4_8MMA_AtomIJNS4_4SM904GMMA29MMA_64x64x8_F32TF32TF32_SS_TNILNSO_7ScaleInE1ELSQ_1EEEEEENS4_6LayoutINS5_IJNSA_ILi2EEESB_SB_EEENS5_IJSB_NSA_ILi0EEESW_EEEEENS5_IJNS4_10UnderscoreESZ_SZ_EEEEENS4_23SM90_TMA_LOAD_MULTICASTENS4_14ComposedLayoutINS4_7SwizzleILi3ELi4ELi3EEENS4_18smem_ptr_flag_bitsILi32EEENST_INS5_IJNSA_ILi8EEENSA_ILi32EEEEEENS5_IJS19_SB_EEEEEEEvNS4_8identityENS4_13SM90_TMA_LOADES1D_vS1E_EENS_8epilogue10collective6detail29Sm90TmaWarpSpecializedAdapterINS1I_15DefaultEpilogueISJ_SK_SK_NS1H_6thread17LinearCombinationISJ_Li1EffLNS1M_9ScaleType4KindE0ELNS_15FloatRoundStyleE2ESJ_EENS1_15EpilogueDefaultEEEEEvvEEEEvNT_6ParamsE,@"STO_CUDA_ENTRY STV_DEFAULT"
_ZN7cutlass13device_kernelINS_4gemm6kernel13GemmUniversalIN4cute5tupleIJiiiiEEENS1_10collective13CollectiveMmaINS1_34MainloopSm90TmaGmmaWarpSpecializedILi2ENS5_IJNS4_1CILi1EEENSA_ILi4EEESB_EEENS1_35KernelTmaWarpSpecializedCooperativeEEENS5_IJNSA_ILi256EEENSA_ILi64EEESH_EEENS_10tfloat32_tENS5_IJlSB_lEEESJ_SK_NS4_8TiledMMAINS4_8MMA_AtomIJNS4_4SM904GMMA29MMA_64x64x8_F32TF32TF32_SS_TNILNSO_7ScaleInE1ELSQ_1EEEEEENS4_6LayoutINS5_IJNSA_ILi2EEESB_SB_EEENS5_IJSB_NSA_ILi0EEESW_EEEEENS5_IJNS4_10UnderscoreESZ_SZ_EEEEENS4_23SM90_TMA_LOAD_MULTICASTENS4_14ComposedLayoutINS4_7SwizzleILi3ELi4ELi3EEENS4_18smem_ptr_flag_bitsILi32EEENST_INS5_IJNSA_ILi8EEENSA_ILi32EEEEEENS5_IJS19_SB_EEEEEEEvNS4_8identityENS4_13SM90_TMA_LOADES1D_vS1E_EENS_8epilogue10collective6detail29Sm90TmaWarpSpecializedAdapterINS1I_15DefaultEpilogueISJ_SK_SK_NS1H_6thread17LinearCombinationISJ_Li1EffLNS1M_9ScaleType4KindE0ELNS_15FloatRoundStyleE2ESJ_EENS1_15EpilogueDefaultEEEEEvvEEEEvNT_6ParamsE:
[----:B------:R-:W0:Y:S01]  /*0000*/  LDC R1, c[0x0][0x28] ;  /* 0x00000a00ff017b82 */ /* 0x000e220000000800 */
[----:B------:R-:W1:Y:S01]  /*0010*/  S2R R97, SR_TID.X ;  /* 0x0000000000617919 */ /* 0x000e620000002100 */
[----:B------:R-:W-:Y:S01]  /*0020*/  ELECT P0, URZ, PT ;  /* 0x00000000003f782f */ /* 0x000fe20003800000 */
[----:B------:R-:W-:Y:S01]  /*0030*/  BSSY B0, `(.L_x_0) ;  /* 0x000000f000007945 */ /* 0x000fe20003800000 */
[--C-:B-1----:R-:W-:Y:S02]  /*0040*/  SHF.R.U32.HI R0, RZ, 0x5, R97.reuse ;  /* 0x00000005ff007819 */ /* 0x102fe40000011661 */
[----:B------:R-:W-:-:S03]  /*0050*/  SHF.R.U32.HI R6, RZ, 0x7, R97 ;  /* 0x00000007ff067819 */ /* 0x000fc60000011661 */
[----:B------:R-:W1:Y:S04]  /*0060*/  SHFL.IDX PT, R3, R0, RZ, 0x1f ;  /* 0x00001fff00037589 */ /* 0x000e6800000e0000 */
[----:B------:R2:W3:Y:S01]  /*0070*/  SHFL.IDX PT, R2, R6, RZ, 0x1f ;  /* 0x00001fff06027589 */ /* 0x0004e200000e0000 */
[----:B-1----:R-:W-:-:S13]  /*0080*/  ISETP.NE.OR P0, PT, R3, RZ, !P0 ;  /* 0x000000ff0300720c */ /* 0x002fda0004705670 */
[----:B0-23--:R-:W-:Y:S05]  /*0090*/  @P0 BRA `(.L_x_1) ;  /* 0x0000000000200947 */ /* 0x00dfea0003800000 */
[----:B------:R-:W-:Y:S02]  /*00a0*/  ULDC.64 UR4, c[0x0][0x198] ;  /* 0x0000660000047ab9 */ /* 0x000fe40000000a00 */
[----:B------:R-:W-:Y:S02]  /*00b0*/  UIADD3 UR6, UP0, UR4, 0xf0, URZ ;  /* 0x000000f004067890 */ /* 0x000fe4000ff1e03f */
[----:B------:R-:W-:Y:S02]  /*00c0*/  UIADD3 UR4, UP1, UR4, 0x1f0, URZ ;  /* 0x000001f004047890 */ /* 0x000fe4000ff3e03f */
[----:B------:R-:W-:Y:S02]  /*00d0*/  UIADD3.X UR7, URZ, UR5, URZ, UP0, !UPT ;  /* 0x000000053f077290 */ /* 0x000fe400087fe43f */
[----:B------:R-:W-:-:S07]  /*00e0*/  UIADD3.X UR5, URZ, UR5, URZ, UP1, !UPT ;  /* 0x000000053f057290 */ /* 0x000fce0008ffe43f */
[----:B------:R0:W-:Y:S02]  /*00f0*/  UTMACCTL.PF [UR6] ;  /* 0x00000000060079b9 */ /* 0x0001e40008040000 */
[----:B------:R0:W-:Y:S02]  /*0100*/  UTMACCTL.PF [UR4] ;  /* 0x00000000040079b9 */ /* 0x0001e40008040000 */
[----:B0-----:R-:W-:Y:S01]  /*0110*/  NOP ;  /* 0x0000000000007918 */ /* 0x001fe20000000000 */
.L_x_1:
[----:B------:R-:W-:Y:S05]  /*0120*/  BSYNC B0 ;  /* 0x0000000000007941 */ /* 0x000fea0003800000 */
.L_x_0:
[----:B------:R-:W0:Y:S02]  /*0130*/  SHFL.IDX PT, R5, R0, RZ, 0x1f ;  /* 0x00001fff00057589 */ /* 0x000e2400000e0000 */
[----:B0-----:R-:W-:-:S13]  /*0140*/  ISETP.NE.AND P0, PT, R5, RZ, PT ;  /* 0x000000ff0500720c */ /* 0x001fda0003f05270 */
[----:B------:R-:W-:Y:S05]  /*0150*/  @P0 BRA `(.L_x_2) ;  /* 0x0000000000480947 */ /* 0x000fea0003800000 */
[----:B------:R-:W0:Y:S01]  /*0160*/  S2UR UR8, SR_CgaCtaId ;  /* 0x00000000000879c3 */ /* 0x000e220000008800 */
[----:B------:R-:W-:Y:S01]  /*0170*/  UMOV UR4, 0x400 ;  /* 0x0000040000047882 */ /* 0x000fe20000000000 */
[----:B------:R-:W-:Y:S01]  /*0180*/  UMOV UR5, 0x1 ;  /* 0x0000000100057882 */ /* 0x000fe20000000000 */
[----:B------:R-:W-:Y:S01]  /*0190*/  UMOV UR6, 0x8 ;  /* 0x0000000800067882 */ /* 0x000fe20000000000 */
[----:B------:R-:W-:Y:S01]  /*01a0*/  ELECT P0, URZ, PT ;  /* 0x00000000003f782f */ /* 0x000fe20003800000 */
[----:B------:R-:W-:-:S04]  /*01b0*/  UIADD3 UR6, -UR6, 0x100000, URZ ;  /* 0x0010000006067890 */ /* 0x000fc8000fffe13f */
[----:B------:R-:W-:Y:S02]  /*01c0*/  USHF.L.U32 UR7, UR6, 0xb, URZ ;  /* 0x0000000b06077899 */ /* 0x000fe4000800063f */
[----:B------:R-:W-:Y:S02]  /*01d0*/  USHF.L.U32 UR6, UR6, 0x1, URZ ;  /* 0x0000000106067899 */ /* 0x000fe4000800063f */
[----:B0-----:R-:W-:Y:S02]  /*01e0*/  ULEA UR8, UR8, UR4, 0x18 ;  /* 0x0000000408087291 */ /* 0x001fe4000f8ec03f */
[----:B------:R-:W-:-:S04]  /*01f0*/  UIADD3 UR4, -UR5, 0x100000, URZ ;  /* 0x0010000005047890 */ /* 0x000fc8000fffe13f */
[----:B------:R-:W-:Y:S02]  /*0200*/  USHF.L.U32 UR5, UR4, 0xb, URZ ;  /* 0x0000000b04057899 */ /* 0x000fe4000800063f */
[----:B------:R-:W-:Y:S01]  /*0210*/  USHF.L.U32 UR4, UR4, 0x1, URZ ;  /* 0x0000000104047899 */ /* 0x000fe2000800063f */
[----:B------:R-:W0:Y:S11]  /*0220*/  FENCE.VIEW.ASYNC.S ;  /* 0x00000000000073c6 */ /* 0x000e360000000000 */
[----:B0-----:R0:W1:Y:S01]  /*0230*/  SYNCS.EXCH.64 URZ, [UR8], UR4 ;  /* 0x00000004083f75b2 */ /* 0x0010620008000100 */
[----:B------:R0:W2:Y:S01]  /*0240*/  SYNCS.EXCH.64 URZ, [UR8+0x10], UR6 ;  /* 0x00001006083f75b2 */ /* 0x0000a20008000100 */
[----:B------:R0:W3:Y:S01]  /*0250*/  SYNCS.EXCH.64 URZ, [UR8+0x8], UR4 ;  /* 0x00000804083f75b2 */ /* 0x0000e20008000100 */
[----:B------:R0:W4:Y:S01]  /*0260*/  SYNCS.EXCH.64 URZ, [UR8+0x18], UR6 ;  /* 0x00001806083f75b2 */ /* 0x0001220008000100 */
[----:B------:R-:W-:Y:S01]  /*0270*/  NOP ;  /* 0x0000000000007918 */ /* 0x000fe20000000000 */
.L_x_2:
[----:B------:R-:W5:Y:S01]  /*0280*/  SHFL.IDX PT, R0, R0, RZ, 0x1f ;  /* 0x00001fff00007589 */ /* 0x000f6200000e0000 */
[----:B------:R-:W-:Y:S01]  /*0290*/  SHF.R.S32.HI R8, RZ, 0x1f, R97 ;  /* 0x0000001fff087819 */ /* 0x000fe20000011461 */
[----:B0-----:R-:W0:Y:S01]  /*02a0*/  S2UR UR8, SR_CTAID.X ;  /* 0x00000000000879c3 */ /* 0x001e220000002500 */
[----:B------:R-:W-:Y:S01]  /*02b0*/  ELECT P0, URZ, PT ;  /* 0x00000000003f782f */ /* 0x000fe20003800000 */
[----:B------:R-:W1:Y:S01]  /*02c0*/  S2R R4, SR_CTAID.Y ;  /* 0x0000000000047919 */ /* 0x000e620000002600 */
[----:B------:R-:W-:Y:S01]  /*02d0*/  LEA.HI R8, R8, R97, RZ, 0x7 ;  /* 0x0000006108087211 */ /* 0x000fe200078f38ff */
[----:B------:R-:W-:Y:S01]  /*02e0*/  ULDC UR4, c[0x0][0x154] ;  /* 0x0000550000047ab9 */ /* 0x000fe20000000800 */
[----:B------:R-:W-:Y:S01]  /*02f0*/  SHF.R.S32.HI R10, RZ, 0x1f, R5 ;  /* 0x0000001fff0a7819 */ /* 0x000fe20000011405 */
[----:B------:R-:W-:Y:S01]  /*0300*/  NOP ;  /* 0x0000000000007918 */ /* 0x000fe20000000000 */
[----:B------:R-:W-:Y:S01]  /*0310*/  LOP3.LUT R8, R8, 0xffffff80, RZ, 0xc0, !PT ;  /* 0xffffff8008087812 */ /* 0x000fe200078ec0ff */
[----:B------:R-:W2:Y:S01]  /*0320*/  LDC R14, c[0x0][0x140] ;  /* 0x00005000ff0e7b82 */ /* 0x000ea20000000800 */
[----:B------:R-:W-:Y:S01]  /*0330*/  LEA.HI R10, R10, R5, RZ, 0x2 ;  /* 0x000000050a0a7211 */ /* 0x000fe200078f10ff */
[----:B------:R-:W-:-:S02]  /*0340*/  NOP ;  /* 0x0000000000007918 */ /* 0x000fc40000000000 */
[----:B------:R-:W-:Y:S01]  /*0350*/  IMAD.IADD R8, R97, 0x1, -R8 ;  /* 0x0000000161087824 */ /* 0x000fe200078e0a08 */
[----:B------:R-:W-:-:S03]  /*0360*/  LOP3.LUT R10, R10, 0x3ffffffc, RZ, 0xc0, !PT ;  /* 0x3ffffffc0a0a7812 */ /* 0x000fc600078ec0ff */
[----:B------:R-:W3:Y:S01]  /*0370*/  LDC R12, c[0x0][0x144] ;  /* 0x00005100ff0c7b82 */ /* 0x000ee20000000800 */
[----:B------:R-:W-:Y:S01]  /*0380*/  SHF.R.S32.HI R7, RZ, 0x1f, R8 ;  /* 0x0000001fff077819 */ /* 0x000fe20000011408 */
[----:B------:R-:W-:Y:S01]  /*0390*/  IMAD.IADD R10, R5, 0x1, -R10 ;  /* 0x00000001050a7824 */ /* 0x000fe200078e0a0a */
[----:B------:R-:W-:Y:S02]  /*03a0*/  LOP3.LUT P2, RZ, R8, 0x7, RZ, 0xc0, !PT ;  /* 0x0000000708ff7812 */ /* 0x000fe4000784c0ff */
[----:B------:R-:W-:Y:S01]  /*03b0*/  LEA.HI R7, R7, R8, RZ, 0x3 ;  /* 0x0000000807077211 */ /* 0x000fe200078f18ff */
[----:B------:R-:W-:Y:S01]  /*03c0*/  VIADD R8, R2, 0xffffffff ;  /* 0xffffffff02087836 */ /* 0x000fe20000000000 */
[----:B-----5:R-:W-:Y:S02]  /*03d0*/  ISETP.NE.OR P0, PT, R0, RZ, !P0 ;  /* 0x000000ff0000720c */ /* 0x020fe40004705670 */
[--C-:B------:R-:W-:Y:S02]  /*03e0*/  SHF.R.S32.HI R0, RZ, 0x3, R7.reuse ;  /* 0x00000003ff007819 */ /* 0x100fe40000011407 */
[----:B------:R-:W-:-:S02]  /*03f0*/  SHF.R.S32.HI R7, RZ, 0x1f, R7 ;  /* 0x0000001fff077819 */ /* 0x000fc40000011407 */
[----:B0-----:R-:W-:Y:S02]  /*0400*/  I2FP.F32.U32 R11, UR8 ;  /* 0x00000008000b7c45 */ /* 0x001fe40008201000 */
[----:B------:R-:W-:Y:S02]  /*0410*/  LEA.HI R7, R7, R0, RZ, 0x2 ;  /* 0x0000000007077211 */ /* 0x000fe400078f10ff */
[----:B--2---:R-:W-:Y:S02]  /*0420*/  ISETP.EQ.U32.AND P3, PT, R14, 0x1, PT ;  /* 0x000000010e00780c */ /* 0x004fe40003f62070 */
[----:B-1----:R-:W-:Y:S01]  /*0430*/  I2FP.F32.U32 R9, R4 ;  /* 0x0000000400097245 */ /* 0x002fe20000201000 */
[----:B------:R-:W-:Y:S01]  /*0440*/  VOTEU.ALL UP0, P0 ;  /* 0x00000000003f7886 */ /* 0x000fe20000000000 */
[----:B------:R-:W-:Y:S01]  /*0450*/  LOP3.LUT R7, R7, 0xfffffffc, RZ, 0xc0, !PT ;  /* 0xfffffffc07077812 */ /* 0x000fe200078ec0ff */
[----:B------:R-:W-:Y:S01]  /*0460*/  VOTEU.ALL UP1, P0 ;  /* 0x00000000003f7886 */ /* 0x000fe20000020000 */
[----:B------:R-:W-:Y:S01]  /*0470*/  ISETP.GE.U32.AND P5, PT, R8, 0x2, PT ;  /* 0x000000020800780c */ /* 0x000fe20003fa6070 */
[----:B------:R-:W-:Y:S01]  /*0480*/  FMUL R13, R9, UR4 ;  /* 0x00000004090d7c20 */ /* 0x000fe20008400000 */
[----:B------:R-:W0:Y:S01]  /*0490*/  @!UP0 S2UR UR7, SR_CgaCtaId ;  /* 0x00000000000789c3 */ /* 0x000e220000008800 */
[----:B------:R-:W-:Y:S01]  /*04a0*/  ULDC UR4, c[0x0][0x150] ;  /* 0x0000540000047ab9 */ /* 0x000fe20000000800 */
[----:B------:R-:W-:-:S02]  /*04b0*/  IMAD.IADD R7, R0, 0x1, -R7 ;  /* 0x0000000100077824 */ /* 0x000fc400078e0a07 */
[----:B------:R-:W-:Y:S01]  /*04c0*/  FMUL R11, R11, UR4 ;  /* 0x000000040b0b7c20 */ /* 0x000fe20008400000 */
[----:B------:R-:W-:Y:S01]  /*04d0*/  SHF.R.S32.HI R0, RZ, 0x1f, R3 ;  /* 0x0000001fff007819 */ /* 0x000fe20000011403 */
[----:B------:R-:W1:Y:S01]  /*04e0*/  F2I.U32.TRUNC.NTZ R13, R13 ;  /* 0x0000000d000d7305 */ /* 0x000e62000020f000 */
[----:B------:R-:W-:Y:S01]  /*04f0*/  IMAD R7, R10, 0x4, R7 ;  /* 0x000000040a077824 */ /* 0x000fe200078e0207 */
[----:B------:R-:W-:Y:S01]  /*0500*/  UMOV UR4, 0x20 ;  /* 0x0000002000047882 */ /* 0x000fe20000000000 */
[----:B------:R-:W2:Y:S01]  /*0510*/  LDC R9, c[0x0][0x148] ;  /* 0x00005200ff097b82 */ /* 0x000ea20000000800 */
[----:B------:R-:W-:Y:S01]  /*0520*/  LEA.HI R0, R0, R3, RZ, 0x2 ;  /* 0x0000000300007211 */ /* 0x000fe200078f10ff */
[----:B------:R-:W-:Y:S01]  /*0530*/  IMAD.SHL.U32 R10, R7, 0x4, RZ ;  /* 0x00000004070a7824 */ /* 0x000fe200078e00ff */
[----:B------:R-:W-:Y:S01]  /*0540*/  @!UP0 UMOV UR6, 0x400 ;  /* 0x0000040000068882 */ /* 0x000fe20000000000 */
[----:B------:R-:W-:-:S04]  /*0550*/  @!UP0 UIADD3 UR4, -UR4, 0x100000, URZ ;  /* 0x0010000004048890 */ /* 0x000fc8000fffe13f */
[----:B------:R-:W-:Y:S02]  /*0560*/  @!UP0 USHF.L.U32 UR5, UR4, 0xb, URZ ;  /* 0x0000000b04058899 */ /* 0x000fe4000800063f */
[----:B------:R-:W-:Y:S01]  /*0570*/  @!UP0 USHF.L.U32 UR4, UR4, 0x1, URZ ;  /* 0x0000000104048899 */ /* 0x000fe2000800063f */
[----:B------:R-:W5:Y:S01]  /*0580*/  F2I.U32.TRUNC.NTZ R11, R11 ;  /* 0x0000000b000b7305 */ /* 0x000f62000020f000 */
[----:B------:R-:W-:Y:S02]  /*0590*/  LOP3.LUT R0, R0, 0xfffffffc, RZ, 0xc0, !PT ;  /* 0xfffffffc00007812 */ /* 0x000fe400078ec0ff */
[----:B------:R-:W-:-:S03]  /*05a0*/  LOP3.LUT R19, R7, 0xc, R10, 0x78, !PT ;  /* 0x0000000c07137812 */ /* 0x000fc600078e780a */
[----:B------:R-:W-:Y:S02]  /*05b0*/  IMAD.IADD R3, R3, 0x1, -R0 ;  /* 0x0000000103037824 */ /* 0x000fe400078e0a00 */
[----:B-1----:R-:W-:Y:S01]  /*05c0*/  IMAD.MOV R22, RZ, RZ, -R13 ;  /* 0x000000ffff167224 */ /* 0x002fe200078e0a0d */
[----:B0-----:R-:W-:Y:S02]  /*05d0*/  @!UP0 ULEA UR6, UR7, UR6, 0x18 ;  /* 0x0000000607068291 */ /* 0x001fe4000f8ec03f */
[----:B------:R-:W-:Y:S01]  /*05e0*/  ISETP.NE.AND P1, PT, R3, 0x3, PT ;  /* 0x000000030300780c */ /* 0x000fe20003f25270 */
[----:B------:R-:W-:Y:S01]  /*05f0*/  VOTEU.ALL UP0, P0 ;  /* 0x00000000003f7886 */ /* 0x000fe20000000000 */
[----:B------:R-:W-:Y:S01]  /*0600*/  ISETP.LT.U32.AND P0, PT, R19, 0x4, !P2 ;  /* 0x000000041300780c */ /* 0x000fe20005701070 */
[----:B-----5:R-:W-:Y:S01]  /*0610*/  IMAD.MOV R11, RZ, RZ, -R11 ;  /* 0x000000ffff0b7224 */ /* 0x020fe200078e0a0b */
[----:B------:R-:W-:Y:S02]  /*0620*/  ISETP.EQ.OR P1, PT, R3, RZ, !P1 ;  /* 0x000000ff0300720c */ /* 0x000fe40004f22670 */
[C---:B------:R-:W-:Y:S01]  /*0630*/  ISETP.NE.AND P2, PT, R2.reuse, RZ, PT ;  /* 0x000000ff0200720c */ /* 0x040fe20003f45270 */
[----:B--2---:R-:W-:Y:S01]  /*0640*/  IMAD R0, R9, R22, R4 ;  /* 0x0000001609007224 */ /* 0x004fe200078e0204 */
[----:B------:R-:W-:Y:S01]  /*0650*/  ISETP.EQ.AND P1, PT, R2, RZ, P1 ;  /* 0x000000ff0200720c */ /* 0x000fe20000f22270 */
[----:B---3--:R-:W-:Y:S01]  /*0660*/  IMAD R7, R12, R11, UR8 ;  /* 0x000000080c077e24 */ /* 0x008fe2000f8e020b */
[----:B------:R-:W0:Y:S02]  /*0670*/  FENCE.VIEW.ASYNC.S ;  /* 0x00000000000073c6 */ /* 0x000e240000000000 */
[----:B0-----:R0:W1:Y:S01]  /*0680*/  @!UP0 SYNCS.EXCH.64 URZ, [UR6+0x30], UR4 ;  /* 0x00003004063f85b2 */ /* 0x0010620008000100 */
[----:B------:R-:W-:-:S02]  /*0690*/  ISETP.NE.AND P4, PT, R0, R19, PT ;  /* 0x000000130000720c */ /* 0x000fc40003f85270 */
[----:B------:R-:W-:Y:S02]  /*06a0*/  SEL R18, RZ, 0x1, !P1 ;  /* 0x00000001ff127807 */ /* 0x000fe40004800000 */
[----:B------:R-:W-:Y:S02]  /*06b0*/  ISETP.EQ.OR P4, PT, R7, RZ, !P4 ;  /* 0x000000ff0700720c */ /* 0x000fe40006782670 */
[----:B------:R-:W-:Y:S02]  /*06c0*/  LOP3.LUT R0, R97, 0x7f, RZ, 0xc0, !PT ;  /* 0x0000007f61007812 */ /* 0x000fe400078ec0ff */
[----:B------:R-:W-:Y:S02]  /*06d0*/  PLOP3.LUT P0, PT, P0, P4, PT, 0x80, 0x0 ;  /* 0x000000000000781c */ /* 0x000fe40000709070 */
[----:B------:R-:W-:Y:S02]  /*06e0*/  SEL R18, R18, 0x2, P5 ;  /* 0x0000000212127807 */ /* 0x000fe40002800000 */
[----:B------:R-:W-:Y:S01]  /*06f0*/  P2R R116, PR, RZ, 0x1 ;  /* 0x00000001ff747803 */ /* 0x000fe20000000000 */
[----:B------:R0:W2:Y:S01]  /*0700*/  @!UP1 SYNCS.EXCH.64 URZ, [UR6+0x38], UR4 ;  /* 0x00003804063f95b2 */ /* 0x0000a20008000100 */
[----:B------:R-:W-:Y:S01]  /*0710*/  NOP ;  /* 0x0000000000007918 */ /* 0x000fe20000000000 */
[----:B------:R-:W-:Y:S06]  /*0720*/  @!P3 BRA `(.L_x_3) ;  /* 0x000000000008b947 */ /* 0x000fec0003800000 */
[----:B-12-4-:R-:W-:Y:S01]  /*0730*/  UCGABAR_ARV ;  /* 0x00000000000079c7 */ /* 0x016fe20008000000 */
[----:B------:R-:W-:Y:S05]  /*0740*/  BRA `(.L_x_4) ;  /* 0x0000000000047947 */ /* 0x000fea0003800000 */
.L_x_3:
[----:B-12-4-:R-:W-:Y:S01]  /*0750*/  NOP ;  /* 0x0000000000007918 */ /* 0x016fe20000000000 */
.L_x_4:
[----:B------:R-:W1:Y:S01]  /*0760*/  LDC R2, c[0x0][0x65c] ;  /* 0x00019700ff027b82 */ /* 0x000e620000000800 */
[----:B------:R-:W-:Y:S01]  /*0770*/  LOP3.LUT R5, R5, 0xffffefff, RZ, 0xc0, !PT ;  /* 0xffffefff05057812 */ /* 0x000fe200078ec0ff */
[----:B------:R-:W-:Y:S02]  /*0780*/  IMAD.U32 R10, RZ, RZ, UR8 ;  /* 0x00000008ff0a7e24 */ /* 0x000fe4000f8e00ff */
[----:B------:R-:W-:Y:S01]  /*0790*/  IMAD.MOV.U32 R11, RZ, RZ, RZ ;  /* 0x000000ffff0b7224 */ /* 0x000fe200078e00ff */
[----:B-1----:R-:W-:-:S13]  /*07a0*/  ISETP.NE.AND P1, PT, R2, 0x1, PT ;  /* 0x000000010200780c */ /* 0x002fda0003f25270 */
[----:B------:R-:W1:Y:S01]  /*07b0*/  @P1 LDC R17, c[0x0][0x10] ;  /* 0x00000400ff111b82 */ /* 0x000e620000000800 */
[----:B------:R-:W-:Y:S01]  /*07c0*/  @P1 LOP3.LUT R5, R5, 0x1000, RZ, 0xfc, !PT ;  /* 0x0000100005051812 */ /* 0x000fe200078efcff */
[----:B------:R-:W-:Y:S02]  /*07d0*/  @P1 IMAD.MOV.U32 R5, RZ, RZ, RZ ;  /* 0x000000ffff051224 */ /* 0x000fe400078e00ff */
[----:B------:R-:W-:-:S04]  /*07e0*/  @P1 IMAD.MOV.U32 R15, RZ, RZ, RZ ;  /* 0x000000ffff0f1224 */ /* 0x000fc800078e00ff */
[----:B------:R-:W2:Y:S01]  /*07f0*/  @!P1 LDC R13, c[0x0][0xc] ;  /* 0x00000300ff0d9b82 */ /* 0x000ea20000000800 */
[----:B0-----:R-:W-:Y:S01]  /*0800*/  ULDC UR4, c[0x0][0xc] ;  /* 0x0000030000047ab9 */ /* 0x001fe20000000800 */
[----:B------:R-:W-:Y:S01]  /*0810*/  ULDC UR5, c[0x0][0x10] ;  /* 0x0000040000057ab9 */ /* 0x000fe20000000800 */
[----:B------:R-:W-:Y:S01]  /*0820*/  ULDC UR6, c[0x0][0x14] ;  /* 0x0000050000067ab9 */ /* 0x000fe20000000800 */
[----:B------:R-:W-:-:S04]  /*0830*/  UIMAD.WIDE.U32 UR4, UR4, UR5, URZ ;  /* 0x00000005040472a5 */ /* 0x000fc8000f8e003f */
[----:B------:R-:W-:Y:S02]  /*0840*/  UIMAD.WIDE.U32 UR38, UR4, UR6, URZ ;  /* 0x00000006042672a5 */ /* 0x000fe4000f8e003f */
[----:B------:R-:W-:-:S04]  /*0850*/  UIMAD UR41, UR5, UR6, URZ ;  /* 0x00000006052972a4 */ /* 0x000fc8000f8e023f */
[----:B------:R-:W-:Y:S01]  /*0860*/  UIADD3 UR41, UR39, UR41, URZ ;  /* 0x0000002927297290 */ /* 0x000fe2000fffe03f */
[----:B-1----:R-:W-:-:S04]  /*0870*/  @P1 IMAD.WIDE.U32 R16, R17, UR8, R4 ;  /* 0x0000000811101c25 */ /* 0x002fc8000f8e0004 */
[----:B------:R-:W-:Y:S02]  /*0880*/  @P1 IMAD.IADD R17, R17, 0x1, R15 ;  /* 0x0000000111111824 */ /* 0x000fe400078e020f */
[----:B--2---:R-:W-:-:S04]  /*0890*/  @!P1 IMAD.WIDE.U32 R10, R4, R13, R10 ;  /* 0x0000000d040a9225 */ /* 0x004fc800078e000a */
[----:B------:R-:W-:Y:S02]  /*08a0*/  @!P1 IMAD.MOV.U32 R16, RZ, RZ, R10 ;  /* 0x000000ffff109224 */ /* 0x000fe400078e000a */
[----:B------:R-:W-:Y:S01]  /*08b0*/  @!P1 IMAD.MOV.U32 R17, RZ, RZ, R11 ;  /* 0x000000ffff119224 */ /* 0x000fe200078e000b */
[----:B------:R-:W-:Y:S06]  /*08c0*/  @!P3 BRA `(.L_x_5) ;  /* 0x00000000000cb947 */ /* 0x000fec0003800000 */
[----:B------:R-:W-:Y:S01]  /*08d0*/  UCGABAR_WAIT ;  /* 0x0000000000007dc7 */ /* 0x000fe20008000000 */
[----:B------:R-:W-:Y:S01]  /*08e0*/  CCTL.IVALL ;  /* 0x00000000ff00798f */ /* 0x000fe20002000000 */
[----:B------:R-:W-:Y:S05]  /*08f0*/  BRA `(.L_x_6) ;  /* 0x0000000000047947 */ /* 0x000fea0003800000 */
.L_x_5:
[----:B------:R-:W-:Y:S06]  /*0900*/  BAR.SYNC.DEFER_BLOCKING 0x0 ;  /* 0x0000000000007b1d */ /* 0x000fec0000010000 */
.L_x_6:
[----:B------:R-:W-:Y:S05]  /*0910*/  @!P2 BRA `(.L_x_7) ;  /* 0x0000006c00f4a947 */ /* 0x000fea0003800000 */
[----:B------:R-:W-:-:S13]  /*0920*/  ISETP.GT.U32.AND P0, PT, R8, 0x1, PT ;  /* 0x000000010800780c */ /* 0x000fda0003f04070 */
[----:B------:R-:W-:Y:S05]  /*0930*/  @P0 EXIT ;  /* 0x000000000000094d */ /* 0x000fea0003800000 */
[----:B------:R-:W-:Y:S01]  /*0940*/  ULDC.64 UR4, c[0x0][0x650] ;  /* 0x0001940000047ab9 */ /* 0x000fe20000000a00 */
[----:B------:R-:W-:Y:S01]  /*0950*/  PRMT R3, RZ, 0x7610, R3 ;  /* 0x00007610ff037816 */ /* 0x000fe20000000003 */
[----:B------:R-:W-:Y:S01]  /*0960*/  IMAD.MOV.U32 R113, RZ, RZ, -0x1 ;  /* 0xffffffffff717424 */ /* 0x000fe200078e00ff */
[----:B------:R-:W-:Y:S01]  /*0970*/  ISETP.GE.U32.AND P0, PT, R16, UR4, PT ;  /* 0x0000000410007c0c */ /* 0x000fe2000bf06070 */
[----:B------:R-:W-:Y:S02]  /*0980*/  IMAD.MOV.U32 R102, RZ, RZ, -0x1 ;  /* 0xffffffffff667424 */ /* 0x000fe400078e00ff */
[----:B------:R-:W-:Y:S01]  /*0990*/  IMAD.MOV.U32 R23, RZ, RZ, -0x1 ;  /* 0xffffffffff177424 */ /* 0x000fe200078e00ff */
[----:B------:R-:W-:-:S13]  /*09a0*/  ISETP.GE.U32.AND.EX P0, PT, R17, UR5, PT, P0 ;  /* 0x0000000511007c0c */ /* 0x000fda000bf06100 */
[----:B------:R-:W-:Y:S05]  /*09b0*/  @P0 BRA `(.L_x_8) ;  /* 0x00000004002c0947 */ /* 0x000fea0003800000 */
[----:B------:R-:W0:Y:S01]  /*09c0*/  LDC.64 R24, c[0x0][0x628] ;  /* 0x00018a00ff187b82 */ /* 0x000e220000000a00 */
[----:B------:R-:W-:Y:S02]  /*09d0*/  IMAD.MOV.U32 R10, RZ, RZ, R16 ;  /* 0x000000ffff0a7224 */ /* 0x000fe400078e0010 */
[----:B------:R-:W-:-:S05]  /*09e0*/  IMAD.MOV.U32 R11, RZ, RZ, R17 ;  /* 0x000000ffff0b7224 */ /* 0x000fca00078e0011 */
[----:B------:R-:W1:Y:S08]  /*09f0*/  LDC R8, c[0x0][0x630] ;  /* 0x00018c00ff087b82 */ /* 0x000e700000000800 */
[----:B------:R-:W2:Y:S01]  /*0a00*/  LDC.64 R26, c[0x0][0x620] ;  /* 0x00018800ff1a7b82 */ /* 0x000ea20000000a00 */
[----:B0-----:R-:W-:-:S04]  /*0a10*/  ISETP.NE.U32.AND P0, PT, R24, RZ, PT ;  /* 0x000000ff1800720c */ /* 0x001fc80003f05070 */
[----:B------:R-:W-:-:S13]  /*0a20*/  ISETP.NE.AND.EX P0, PT, R25, RZ, PT, P0 ;  /* 0x000000ff1900720c */ /* 0x000fda0003f05300 */
[----:B-12---:R-:W-:Y:S05]  /*0a30*/  @!P0 BRA `(.L_x_9) ;  /* 0x0000000000288947 */ /* 0x006fea0003800000 */
[----:B------:R-:W0:Y:S02]  /*0a40*/  LDC R3, c[0x0][0x634] ;  /* 0x00018d00ff037b82 */ /* 0x000e240000000800 */
[----:B0-----:R-:W-:-:S05]  /*0a50*/  IADD3 R3, P0, R16, R3, RZ ;  /* 0x0000000310037210 */ /* 0x001fca0007f1e0ff */
[----:B------:R-:W-:-:S04]  /*0a60*/  IMAD.X R21, RZ, RZ, R17, P0 ;  /* 0x000000ffff157224 */ /* 0x000fc800000e0611 */
[----:B------:R-:W-:-:S04]  /*0a70*/  IMAD.WIDE.U32 R10, R21, R24, RZ ;  /* 0x00000018150a7225 */ /* 0x000fc800078e00ff */
[----:B------:R-:W-:-:S04]  /*0a80*/  IMAD.WIDE.U32 R12, P0, R3, R25, R10 ;  /* 0x00000019030c7225 */ /* 0x000fc8000780000a */
[----:B------:R-:W-:-:S04]  /*0a90*/  IMAD.WIDE.U32 R10, R3, R24, RZ ;  /* 0x00000018030a7225 */ /* 0x000fc800078e00ff */
[----:B------:R-:W-:Y:S01]  /*0aa0*/  IMAD.X R15, RZ, RZ, RZ, P0 ;  /* 0x000000ffff0f7224 */ /* 0x000fe200000e06ff */
[----:B------:R-:W-:Y:S01]  /*0ab0*/  IADD3 RZ, P0, R11, R12, RZ ;  /* 0x0000000c0bff7210 */ /* 0x000fe20007f1e0ff */
[----:B------:R-:W-:-:S04]  /*0ac0*/  IMAD.MOV.U32 R14, RZ, RZ, R13 ;  /* 0x000000ffff0e7224 */ /* 0x000fc800078e000d */
[----:B------:R-:W-:-:S08]  /*0ad0*/  IMAD.WIDE.U32.X R10, R21, R25, R14, P0 ;  /* 0x00000019150a7225 */ /* 0x000fd000000e040e */
.L_x_9:
[----:B------:R-:W0:Y:S01]  /*0ae0*/  LDC.64 R30, c[0x0][0x640] ;  /* 0x00019000ff1e7b82 */ /* 0x000e220000000a00 */
[--C-:B------:R-:W-:Y:S01]  /*0af0*/  SHF.R.U64 R29, R10, R8, R11.reuse ;  /* 0x000000080a1d7219 */ /* 0x100fe2000000120b */
[----:B------:R-:W-:Y:S01]  /*0b00*/  IMAD R22, R9, R22, R4 ;  /* 0x0000001609167224 */ /* 0x000fe200078e0204 */
[----:B------:R-:W-:Y:S01]  /*0b10*/  SHF.R.U32.HI R3, RZ, R8, R11 ;  /* 0x00000008ff037219 */ /* 0x000fe2000001160b */
[----:B------:R-:W-:Y:S01]  /*0b20*/  IMAD.MOV.U32 R23, RZ, RZ, 0x1 ;  /* 0x00000001ff177424 */ /* 0x000fe200078e00ff */
[----:B------:R-:W-:-:S03]  /*0b30*/  IADD3 R5, P0, RZ, -R29, RZ ;  /* 0x8000001dff057210 */ /* 0x000fc60007f1e0ff */
[----:B------:R-:W1:Y:S02]  /*0b40*/  LDC R12, c[0x0][0x618] ;  /* 0x00018600ff0c7b82 */ /* 0x000e640000000800 */
[----:B------:R-:W-:Y:S02]  /*0b50*/  IMAD.X R3, RZ, RZ, ~R3, P0 ;  /* 0x000000ffff037224 */ /* 0x000fe400000e0e03 */
[----:B------:R-:W-:-:S04]  /*0b60*/  IMAD.WIDE.U32 R10, R5, R26, R16 ;  /* 0x0000001a050a7225 */ /* 0x000fc800078e0010 */
[----:B------:R-:W2:Y:S01]  /*0b70*/  LDC R20, c[0x0][0x608] ;  /* 0x00018200ff147b82 */ /* 0x000ea20000000800 */
[----:B------:R-:W-:Y:S02]  /*0b80*/  IMAD R8, R3, R26, RZ ;  /* 0x0000001a03087224 */ /* 0x000fe400078e02ff */
[----:B------:R-:W-:Y:S02]  /*0b90*/  IMAD.MOV.U32 R3, RZ, RZ, -0x1 ;  /* 0xffffffffff037424 */ /* 0x000fe400078e00ff */
[----:B------:R-:W-:-:S03]  /*0ba0*/  IMAD R5, R5, R27, R8 ;  /* 0x0000001b05057224 */ /* 0x000fc600078e0208 */
[----:B------:R-:W3:Y:S01]  /*0bb0*/  LDC R28, c[0x0][0x658] ;  /* 0x00019600ff1c7b82 */ /* 0x000ee20000000800 */
[----:B------:R-:W-:Y:S01]  /*0bc0*/  IMAD.IADD R5, R11, 0x1, R5 ;  /* 0x000000010b057824 */ /* 0x000fe200078e0205 */
[----:B0-----:R-:W-:-:S04]  /*0bd0*/  ISETP.NE.U32.AND P0, PT, R30, RZ, PT ;  /* 0x000000ff1e00720c */ /* 0x001fc80003f05070 */
[----:B------:R-:W-:Y:S02]  /*0be0*/  ISETP.NE.AND.EX P0, PT, R31, RZ, PT, P0 ;  /* 0x000000ff1f00720c */ /* 0x000fe40003f05300 */
[----:B------:R-:W0:Y:S01]  /*0bf0*/  LDC R24, c[0x0][0x600] ;  /* 0x00018000ff187b82 */ /* 0x000e220000000800 */
[-CC-:B-1----:R-:W-:Y:S02]  /*0c00*/  SHF.R.U64 R14, R10, R12.reuse, R5.reuse ;  /* 0x0000000c0a0e7219 */ /* 0x182fe40000001205 */
[----:B------:R-:W-:-:S05]  /*0c10*/  SHF.R.U32.HI R5, RZ, R12, R5 ;  /* 0x0000000cff057219 */ /* 0x000fca0000011605 */
[----:B------:R-:W1:Y:S01]  /*0c20*/  LDC R15, c[0x0][0x648] ;  /* 0x00019200ff0f7b82 */ /* 0x000e620000000800 */
[-CC-:B--2---:R-:W-:Y:S02]  /*0c30*/  SHF.R.U64 R27, R14, R20.reuse, R5.reuse ;  /* 0x000000140e1b7219 */ /* 0x184fe40000001205 */
[----:B------:R-:W-:-:S05]  /*0c40*/  SHF.R.U32.HI R5, RZ, R20, R5 ;  /* 0x00000014ff057219 */ /* 0x000fca0000011605 */
[----:B------:R-:W2:Y:S01]  /*0c50*/  LDC R21, c[0x0][0x638] ;  /* 0x00018e00ff157b82 */ /* 0x000ea20000000800 */
[-CC-:B---3--:R-:W-:Y:S02]  /*0c60*/  SHF.R.U64 R20, R27, R28.reuse, R5.reuse ;  /* 0x0000001c1b147219 */ /* 0x188fe40000001205 */
[-C--:B------:R-:W-:Y:S02]  /*0c70*/  SHF.L.U32 R3, R3, R28.reuse, RZ ;  /* 0x0000001c03037219 */ /* 0x080fe400000006ff */
[----:B------:R-:W-:Y:S01]  /*0c80*/  SHF.R.U32.HI R5, RZ, R28, R5 ;  /* 0x0000001cff057219 */ /* 0x000fe20000011605 */
[----:B------:R-:W-:Y:S01]  /*0c90*/  IMAD.MOV.U32 R4, RZ, RZ, R20 ;  /* 0x000000ffff047224 */ /* 0x000fe200078e0014 */
[----:B------:R-:W-:Y:S01]  /*0ca0*/  LOP3.LUT R12, RZ, R3, RZ, 0x33, !PT ;  /* 0x00000003ff0c7212 */ /* 0x000fe200078e33ff */
[----:B------:R-:W3:Y:S01]  /*0cb0*/  LDC R25, c[0x0][0x610] ;  /* 0x00018400ff197b82 */ /* 0x000ee20000000800 */
[----:B------:R-:W-:Y:S05]  /*0cc0*/  @!P0 BRA `(.L_x_10) ;  /* 0x0000000000288947 */ /* 0x000fea0003800000 */
[----:B------:R-:W4:Y:S02]  /*0cd0*/  LDC R3, c[0x0][0x64c] ;  /* 0x00019300ff037b82 */ /* 0x000f240000000800 */
[----:B----4-:R-:W-:-:S05]  /*0ce0*/  IADD3 R3, P0, R20, R3, RZ ;  /* 0x0000000314037210 */ /* 0x010fca0007f1e0ff */
        /* <DEDUP_REMOVED lines=8> */
.L_x_10:
[----:B-1----:R-:W-:Y:S01]  /*0d70*/  SHF.R.U64 R4, R4, R15, R5 ;  /* 0x0000000f04047219 */ /* 0x002fe20000001205 */
[----:B0-----:R-:W-:Y:S01]  /*0d80*/  VIADD R5, R24, 0xffffffff ;  /* 0xffffffff18057836 */ /* 0x001fe20000000000 */
[----:B------:R-:W-:Y:S01]  /*0d90*/  SHF.L.U32 R3, R23, R28, RZ ;  /* 0x0000001c17037219 */ /* 0x000fe200000006ff */
[----:B------:R-:W-:Y:S01]  /*0da0*/  IMAD.MOV.U32 R23, RZ, RZ, R29 ;  /* 0x000000ffff177224 */ /* 0x000fe200078e001d */
[----:B------:R-:W-:Y:S01]  /*0db0*/  LOP3.LUT R12, R27, R12, RZ, 0xc0, !PT ;  /* 0x0000000c1b0c7212 */ /* 0x000fe200078ec0ff */
[----:B------:R-:W-:Y:S01]  /*0dc0*/  IMAD.MOV R8, RZ, RZ, -R4 ;  /* 0x000000ffff087224 */ /* 0x000fe200078e0a04 */
[----:B------:R-:W-:-:S03]  /*0dd0*/  SEL R7, R7, R22, !P1 ;  /* 0x0000001607077207 */ /* 0x000fc60004800000 */
[----:B------:R-:W-:Y:S01]  /*0de0*/  IMAD R12, R3, R4, R12 ;  /* 0x00000004030c7224 */ /* 0x000fe200078e020c */
[----:B------:R-:W-:Y:S01]  /*0df0*/  LOP3.LUT R4, R14, R5, RZ, 0xc0, !PT ;  /* 0x000000050e047212 */ /* 0x000fe200078ec0ff */
[----:B--2---:R-:W-:Y:S02]  /*0e00*/  IMAD R3, R8, R21, R20 ;  /* 0x0000001508037224 */ /* 0x004fe400078e0214 */
[----:B---3--:R-:W-:Y:S02]  /*0e10*/  IMAD R7, R12, R25, R7 ;  /* 0x000000190c077224 */ /* 0x008fe400078e0207 */
[----:B------:R-:W-:Y:S02]  /*0e20*/  IMAD.MOV.U32 R5, RZ, RZ, 0x1 ;  /* 0x00000001ff057424 */ /* 0x000fe400078e00ff */
[----:B------:R-:W-:-:S03]  /*0e30*/  IMAD R4, R3, R24, R4 ;  /* 0x0000001803047224 */ /* 0x000fc600078e0204 */
[----:B------:R-:W-:Y:S02]  /*0e40*/  PRMT R3, R5, 0x7610, R3 ;  /* 0x0000761005037816 */ /* 0x000fe40000000003 */
[----:B------:R-:W-:Y:S02]  /*0e50*/  SEL R102, R4, R7, !P1 ;  /* 0x0000000704667207 */ /* 0x000fe40004800000 */
[----:B------:R-:W-:-:S07]  /*0e60*/  SEL R113, R7, R4, !P1 ;  /* 0x0000000407717207 */ /* 0x000fce0004800000 */
.L_x_8:
[----:B------:R-:W-:-:S08]  /*0e70*/  NOP ;  /* 0x0000000000007918 */ /* 0x000fd00000000000 */
[----:B------:R-:W0:Y:S02]  /*0e80*/  USETMAXREG.TRY_ALLOC.CTAPOOL UP0, 0xe8 ;  /* 0x000000e8000079c8 */ /* 0x000e240008000600 */
[----:B0-----:R-:W-:-:S13]  /*0e90*/  PLOP3.LUT P0, PT, PT, PT, UP0, 0x80, 0x0 ;  /* 0x000000000000781c */ /* 0x001fda0003f0f008 */
[----:B------:R-:W-:Y:S05]  /*0ea0*/  @!P0 BRA `(.L_x_8) ;  /* 0xfffffffc00f08947 */ /* 0x000fea000383ffff */
[----:B------:R-:W-:Y:S01]  /*0eb0*/  ULDC.64 UR4, c[0x0][0x598] ;  /* 0x0001660000047ab9 */ /* 0x000fe20000000a00 */
[----:B------:R-:W-:Y:S01]  /*0ec0*/  ULDC.64 UR36, c[0x0][0x208] ;  /* 0x0000820000247ab9 */ /* 0x000fe20000000a00 */
[----:B------:R-:W-:-:S04]  /*0ed0*/  ISETP.NE.U32.AND P0, PT, RZ, UR4, PT ;  /* 0x00000004ff007c0c */ /* 0x000fc8000bf05070 */
[----:B------:R-:W-:-:S13]  /*0ee0*/  ISETP.NE.AND.EX P0, PT, RZ, UR5, PT, P0 ;  /* 0x00000005ff007c0c */ /* 0x000fda000bf05300 */
[----:B------:R-:W-:Y:S05]  /*0ef0*/  @!P0 BRA `(.L_x_11) ;  /* 0x00000000001c8947 */ /* 0x000fea0003800000 */
[----:B------:R-:W0:Y:S02]  /*0f00*/  LDC.64 R4, c[0x0][0x598] ;  /* 0x00016600ff047b82 */ /* 0x000e240000000a00 */
[----:B0-----:R-:W2:Y:S02]  /*0f10*/  LDG.E.64 R4, desc[UR36][R4.64] ;  /* 0x0000002404047981 */ /* 0x001ea4000c1e1b00 */
[----:B--2---:R-:W-:-:S04]  /*0f20*/  ISETP.NE.U32.AND P0, PT, R4, RZ, PT ;  /* 0x000000ff0400720c */ /* 0x004fc80003f05070 */
[----:B------:R-:W-:-:S13]  /*0f30*/  ISETP.NE.AND.EX P0, PT, R5, RZ, PT, P0 ;  /* 0x000000ff0500720c */ /* 0x000fda0003f05300 */
[----:B------:R-:W-:Y:S05]  /*0f40*/  @!P0 BRA `(.L_x_11) ;  /* 0x0000000000088947 */ /* 0x000fea0003800000 */
[----:B------:R0:W5:Y:S01]  /*0f50*/  LD.E R22, desc[UR36][R4.64] ;  /* 0x0000002404167980 */ /* 0x000162000c101900 */
[----:B------:R-:W-:Y:S05]  /*0f60*/  BRA `(.L_x_12) ;  /* 0x0000000000247947 */ /* 0x000fea0003800000 */
.L_x_11:
[----:B------:R-:W-:Y:S02]  /*0f70*/  ULDC.64 UR4, c[0x0][0x588] ;  /* 0x0001620000047ab9 */ /* 0x000fe40000000a00 */
[----:B------:R-:W-:-:S04]  /*0f80*/  ISETP.NE.U32.AND P0, PT, RZ, UR4, PT ;  /* 0x00000004ff007c0c */ /* 0x000fc8000bf05070 */
[----:B------:R-:W-:-:S13]  /*0f90*/  ISETP.NE.AND.EX P0, PT, RZ, UR5, PT, P0 ;  /* 0x00000005ff007c0c */ /* 0x000fda000bf05300 */
[----:B------:R-:W-:Y:S05]  /*0fa0*/  @!P0 BRA `(.L_x_13) ;  /* 0x00000000000c8947 */ /* 0x000fea0003800000 */
[----:B------:R-:W0:Y:S02]  /*0fb0*/  LDC.64 R4, c[0x0][0x588] ;  /* 0x00016200ff047b82 */ /* 0x000e240000000a00 */
[----:B0-----:R1:W5:Y:S01]  /*0fc0*/  LDG.E R22, desc[UR36][R4.64] ;  /* 0x0000002404167981 */ /* 0x001362000c1e1900 */
[----:B------:R-:W-:Y:S05]  /*0fd0*/  BRA `(.L_x_12) ;  /* 0x0000000000087947 */ /* 0x000fea0003800000 */
.L_x_13:
[----:B------:R-:W-:Y:S02]  /*0fe0*/  ULDC UR4, c[0x0][0x580] ;  /* 0x0001600000047ab9 */ /* 0x000fe40000000800 */
[----:B------:R-:W-:-:S07]  /*0ff0*/  IMAD.U32 R22, RZ, RZ, UR4 ;  /* 0x00000004ff167e24 */ /* 0x000fce000f8e00ff */
.L_x_12:
[----:B------:R-:W-:Y:S02]  /*1000*/  ULDC.64 UR4, c[0x0][0x5a0] ;  /* 0x0001680000047ab9 */ /* 0x000fe40000000a00 */
[----:B------:R-:W-:-:S04]  /*1010*/  ISETP.NE.U32.AND P0, PT, RZ, UR4, PT ;  /* 0x00000004ff007c0c */ /* 0x000fc8000bf05070 */
[----:B------:R-:W-:-:S13]  /*1020*/  ISETP.NE.AND.EX P0, PT, RZ, UR5, PT, P0 ;  /* 0x00000005ff007c0c */ /* 0x000fda000bf05300 */
[----:B------:R-:W-:Y:S05]  /*1030*/  @!P0 BRA `(.L_x_14) ;  /* 0x00000000001c8947 */ /* 0x000fea0003800000 */
[----:B01----:R-:W0:Y:S02]  /*1040*/  LDC.64 R4, c[0x0][0x5a0] ;  /* 0x00016800ff047b82 */ /* 0x003e240000000a00 */
[----:B0-----:R-:W2:Y:S02]  /*1050*/  LDG.E.64 R4, desc[UR36][R4.64] ;  /* 0x0000002404047981 */ /* 0x001ea4000c1e1b00 */
[----:B--2---:R-:W-:-:S04]  /*1060*/  ISETP.NE.U32.AND P0, PT, R4, RZ, PT ;  /* 0x000000ff0400720c */ /* 0x004fc80003f05070 */
[----:B------:R-:W-:-:S13]  /*1070*/  ISETP.NE.AND.EX P0, PT, R5, RZ, PT, P0 ;  /* 0x000000ff0500720c */ /* 0x000fda0003f05300 */
[----:B------:R-:W-:Y:S05]  /*1080*/  @!P0 BRA `(.L_x_14) ;  /* 0x0000000000088947 */ /* 0x000fea0003800000 */
[----:B------:R0:W5:Y:S01]  /*1090*/  LD.E R90, desc[UR36][R4.64] ;  /* 0x00000024045a7980 */ /* 0x000162000c101900 */
[----:B------:R-:W-:Y:S05]  /*10a0*/  BRA `(.L_x_15) ;  /* 0x0000000000247947 */ /* 0x000fea0003800000 */
.L_x_14:
[----:B------:R-:W-:Y:S02]  /*10b0*/  ULDC.64 UR4, c[0x0][0x590] ;  /* 0x0001640000047ab9 */ /* 0x000fe40000000a00 */
[----:B------:R-:W-:-:S04]  /*10c0*/  ISETP.NE.U32.AND P0, PT, RZ, UR4, PT ;  /* 0x00000004ff007c0c */ /* 0x000fc8000bf05070 */
[----:B------:R-:W-:-:S13]  /*10d0*/  ISETP.NE.AND.EX P0, PT, RZ, UR5, PT, P0 ;  /* 0x00000005ff007c0c */ /* 0x000fda000bf05300 */
[----:B------:R-:W-:Y:S05]  /*10e0*/  @!P0 BRA `(.L_x_16) ;  /* 0x00000000000c8947 */ /* 0x000fea0003800000 */
[----:B------:R-:W2:Y:S02]  /*10f0*/  LDC.64 R90, c[0x0][0x590] ;  /* 0x00016400ff5a7b82 */ /* 0x000ea40000000a00 */
[----:B--2---:R2:W5:Y:S01]  /*1100*/  LDG.E R90, desc[UR36][R90.64] ;  /* 0x000000245a5a7981 */ /* 0x004562000c1e1900 */
[----:B------:R-:W-:Y:S05]  /*1110*/  BRA `(.L_x_15) ;  /* 0x0000000000087947 */ /* 0x000fea0003800000 */
.L_x_16:
[----:B------:R-:W-:Y:S02]  /*1120*/  ULDC UR4, c[0x0][0x584] ;  /* 0x0001610000047ab9 */ /* 0x000fe40000000800 */
[----:B------:R-:W-:-:S07]  /*1130*/  IMAD.U32 R90, RZ, RZ, UR4 ;  /* 0x00000004ff5a7e24 */ /* 0x000fce000f8e00ff */
.L_x_15:
[----:B------:R-:W-:-:S13]  /*1140*/  LOP3.LUT P0, RZ, R3, 0xff, RZ, 0xc0, !PT ;  /* 0x000000ff03ff7812 */ /* 0x000fda000780c0ff */
[----:B------:R-:W-:Y:S05]  /*1150*/  @!P0 EXIT ;  /* 0x000000000000894d */ /* 0x000fea0003800000 */
[----:B------:R-:W3:Y:S01]  /*1160*/  LDC R95, c[0x0][0x658] ;  /* 0x00019600ff5f7b82 */ /* 0x000ee20000000800 */
[----:B------:R-:W-:Y:S01]  /*1170*/  LOP3.LUT R6, R6, 0x1, RZ, 0xc0, !PT ;  /* 0x0000000106067812 */ /* 0x000fe200078ec0ff */
[----:B------:R-:W-:Y:S01]  /*1180*/  ULDC.64 UR6, c[0x0][0x288] ;  /* 0x0000a20000067ab9 */ /* 0x000fe20000000a00 */
[----:B------:R-:W-:Y:S01]  /*1190*/  SHF.R.U32.HI R3, RZ, 0x2, R97 ;  /* 0x00000002ff037819 */ /* 0x000fe20000011661 */
[----:B------:R-:W-:Y:S01]  /*11a0*/  UIADD3 UR4, UR7, 0x3f, URZ ;  /* 0x0000003f07047890 */ /* 0x000fe2000fffe03f */
[----:B------:R-:W-:Y:S01]  /*11b0*/  SHF.R.U32.HI R0, RZ, 0x1, R0 ;  /* 0x00000001ff007819 */ /* 0x000fe20000011600 */
[----:B------:R-:W-:Y:S01]  /*11c0*/  IMAD.SHL.U32 R88, R6, 0x40, RZ ;  /* 0x0000004006587824 */ /* 0x000fe200078e00ff */
[----:B------:R-:W-:Y:S01]  /*11d0*/  LOP3.LUT R3, R3, 0x7, RZ, 0xc0, !PT ;  /* 0x0000000703037812 */ /* 0x000fe200078ec0ff */
[----:B01----:R-:W0:Y:S01]  /*11e0*/  LDC.64 R4, c[0x0][0x5c8] ;  /* 0x00017200ff047b82 */ /* 0x003e220000000a00 */
[----:B------:R-:W-:Y:S01]  /*11f0*/  USHF.R.S32.HI UR5, URZ, 0x1f, UR4 ;  /* 0x0000001f3f057899 */ /* 0x000fe20008011404 */
[----:B------:R-:W-:Y:S01]  /*1200*/  LOP3.LUT R0, R0, 0x30, RZ, 0xc0, !PT ;  /* 0x0000003000007812 */ /* 0x000fe200078ec0ff */
[----:B------:R-:W-:Y:S01]  /*1210*/  IMAD.MOV.U32 R8, RZ, RZ, 0x1 ;  /* 0x00000001ff087424 */ /* 0x000fe200078e00ff */
[--C-:B------:R-:W-:Y:S01]  /*1220*/  LOP3.LUT R88, R88, 0x40, R3.reuse, 0xe2, !PT ;  /* 0x0000004058587812 */ /* 0x100fe200078ee203 */
[----:B------:R-:W-:Y:S01]  /*1230*/  ULEA.HI UR5, UR5, UR4, URZ, 0x6 ;  /* 0x0000000405057291 */ /* 0x000fe2000f8f303f */
[-C--:B------:R-:W-:Y:S01]  /*1240*/  IADD3 R3, RZ, -R0.reuse, -R3 ;  /* 0x80000000ff037210 */ /* 0x080fe20007ffe803 */
[----:B------:R-:W-:Y:S01]  /*1250*/  IMAD.U32 R7, RZ, RZ, UR6 ;  /* 0x00000006ff077e24 */ /* 0x000fe2000f8e00ff */
[----:B------:R-:W1:Y:S01]  /*1260*/  LDC R99, c[0x0][0x600] ;  /* 0x00018000ff637b82 */ /* 0x000e620000000800 */
[----:B------:R-:W-:Y:S01]  /*1270*/  LOP3.LUT R88, R88, R0, RZ, 0xfc, !PT ;  /* 0x0000000058587212 */ /* 0x000fe200078efcff */
[----:B------:R-:W-:Y:S01]  /*1280*/  IMAD.MOV.U32 R0, RZ, RZ, -0x1 ;  /* 0xffffffffff007424 */ /* 0x000fe200078e00ff */
[----:B------:R-:W-:Y:S01]  /*1290*/  USHF.R.S32.HI UR43, URZ, 0x6, UR5 ;  /* 0x000000063f2b7899 */ /* 0x000fe20008011405 */
[C---:B------:R-:W-:Y:S01]  /*12a0*/  LOP3.LUT R96, R97.reuse, 0x3, RZ, 0xc0, !PT ;  /* 0x0000000361607812 */ /* 0x040fe200078ec0ff */
[----:B------:R-:W-:Y:S01]  /*12b0*/  IMAD R3, R6, -0x40, R3 ;  /* 0xffffffc006037824 */ /* 0x000fe200078e0203 */
[C---:B------:R-:W-:Y:S01]  /*12c0*/  LOP3.LUT R98, R97.reuse, 0x80, RZ, 0xc0, !PT ;  /* 0x0000008061627812 */ /* 0x040fe200078ec0ff */
[----:B------:R-:W-:Y:S01]  /*12d0*/  UISETP.LT.AND UP0, UPT, UR43, 0x1, UPT ;  /* 0x000000012b00788c */ /* 0x000fe2000bf01270 */
[-C--:B---3--:R-:W-:Y:S01]  /*12e0*/  SHF.L.U32 R0, R0, R95.reuse, RZ ;  /* 0x0000005f00007219 */ /* 0x088fe200000006ff */
[----:B------:R-:W-:Y:S01]  /*12f0*/  ULDC UR4, c[0x0][0x284] ;  /* 0x0000a10000047ab9 */ /* 0x000fe20000000800 */
[----:B------:R-:W-:Y:S01]  /*1300*/  IMAD R96, R96, -0x2, R7 ;  /* 0xfffffffe60607824 */ /* 0x000fe200078e0207 */
[----:B------:R-:W-:Y:S01]  /*1310*/  USEL UR44, UR43, 0x1, UP0 ;  /* 0x000000012b2c7887 */ /* 0x000fe20008000000 */
[----:B------:R-:W-:Y:S01]  /*1320*/  SHF.L.U32 R95, R8, R95, RZ ;  /* 0x0000005f085f7219 */ /* 0x000fe200000006ff */
[----:B------:R-:W-:Y:S01]  /*1330*/  IMAD.SHL.U32 R97, R97, 0x2, RZ ;  /* 0x0000000261617824 */ /* 0x000fe200078e00ff */
[----:B------:R-:W-:Y:S01]  /*1340*/  LOP3.LUT R117, R18, 0x1, RZ, 0xfc, !PT ;  /* 0x0000000112757812 */ /* 0x000fe200078efcff */
[----:B------:R-:W-:Y:S01]  /*1350*/  VIADD R101, R3, UR4 ;  /* 0x0000000403657c36 */ /* 0x000fe20008000000 */
[C-C-:B0-----:R-:W-:Y:S01]  /*1360*/  SHF.L.U64.HI R93, R4.reuse, 0x7, R5.reuse ;  /* 0x00000007045d7819 */ /* 0x141fe20000010205 */
[C---:B------:R-:W-:Y:S01]  /*1370*/  IMAD.SHL.U32 R92, R4.reuse, 0x80, RZ ;  /* 0x00000080045c7824 */ /* 0x040fe200078e00ff */
[C---:B------:R-:W-:Y:S01]  /*1380*/  SHF.L.U64.HI R94, R4.reuse, 0x3, R5 ;  /* 0x00000003045e7819 */ /* 0x040fe20000010205 */
[----:B--2---:R-:W-:Y:S01]  /*1390*/  IMAD.SHL.U32 R91, R4, 0x8, RZ ;  /* 0x00000008045b7824 */ /* 0x004fe200078e00ff */
[----:B------:R-:W-:Y:S01]  /*13a0*/  SHF.R.U32.HI R98, RZ, 0x7, R98 ;  /* 0x00000007ff627819 */ /* 0x000fe20000011662 */
[----:B------:R-:W-:Y:S01]  /*13b0*/  IMAD.MOV.U32 R89, RZ, RZ, RZ ;  /* 0x000000ffff597224 */ /* 0x000fe200078e00ff */
[----:B------:R-:W-:Y:S01]  /*13c0*/  LOP3.LUT R100, RZ, R0, RZ, 0x33, !PT ;  /* 0x00000000ff647212 */ /* 0x000fe200078e33ff */
[----:B------:R-:W-:Y:S01]  /*13d0*/  UIADD3 UR44, UR43, -UR44, URZ ;  /* 0x8000002c2b2c7290 */ /* 0x000fe2000fffe03f */
[----:B-1----:R-:W-:Y:S01]  /*13e0*/  VIADD R99, R99, 0xffffffff ;  /* 0xffffffff63637836 */ /* 0x002fe20000000000 */
[----:B------:R-:W-:Y:S01]  /*13f0*/  UMOV UR40, URZ ;  /* 0x0000003f00287c82 */ /* 0x000fe20008000000 */
[----:B------:R-:W-:-:S09]  /*1400*/  UMOV UR42, URZ ;  /* 0x0000003f002a7c82 */ /* 0x000fd20008000000 */
.L_x_160:
[----:B0-----:R-:W0:Y:S01]  /*1410*/  SHFL.IDX PT, R0, R98, RZ, 0x1f ;  /* 0x00001fff62007589 */ /* 0x001e2200000e0000 */
[----:B-1----:R-:W1:Y:S01]  /*1420*/  S2UR UR7, SR_CgaCtaId ;  /* 0x00000000000779c3 */ /* 0x002e620000008800 */
[----:B------:R-:W-:Y:S01]  /*1430*/  UMOV UR6, 0x400 ;  /* 0x0000040000067882 */ /* 0x000fe20000000000 */
[----:B0-----:R-:W-:Y:S01]  /*1440*/  R2UR UR4, R0 ;  /* 0x00000000000472ca */ /* 0x001fe200000e0000 */
[----:B-1----:R-:W-:-:S12]  /*1450*/  ULEA UR6, UR7, UR6, 0x18 ;  /* 0x0000000607067291 */ /* 0x002fd8000f8ec03f */
[----:B------:R-:W-:-:S04]  /*1460*/  ULEA.HI UR5, UR4, UR4, URZ, 0x1 ;  /* 0x0000000404057291 */ /* 0x000fc8000f8f083f */
[----:B------:R-:W-:-:S04]  /*1470*/  ULOP3.LUT UR5, UR5, 0x7fffe, URZ, 0xc0, !UPT ;  /* 0x0007fffe05057892 */ /* 0x000fc8000f8ec03f */
[----:B------:R-:W-:-:S03]  /*1480*/  UIADD3 UR5, UR4, -UR5, URZ ;  /* 0x8000000504057290 */ /* 0x000fc6000fffe03f */
[----:B------:R-:W-:Y:S01]  /*1490*/  ULDC UR4, c[0x0][0x28c] ;  /* 0x0000a30000047ab9 */ /* 0x000fe20000000800 */
[----:B------:R-:W-:Y:S01]  /*14a0*/  ULEA UR5, UR5, UR6, 0xd ;  /* 0x0000000605057291 */ /* 0x000fe2000f8e683f */
[----:B------:R-:W-:-:S03]  /*14b0*/  ISETP.LT.AND P0, PT, RZ, UR4, PT ;  /* 0x00000004ff007c0c */ /* 0x000fc6000bf01270 */
[----:B------:R-:W-:-:S04]  /*14c0*/  UIADD3 UR5, UR5, 0x100, URZ ;  /* 0x0000010005057890 */ /* 0x000fc8000fffe03f */
[----:B------:R-:W-:-:S04]  /*14d0*/  USHF.R.U32.HI UR5, URZ, 0x4, UR5 ;  /* 0x000000043f057899 */ /* 0x000fc80008011605 */
[----:B------:R-:W-:-:S04]  /*14e0*/  ULOP3.LUT UR5, UR5, 0x3fff, URZ, 0xc0, !UPT ;  /* 0x00003fff05057892 */ /* 0x000fc8000f8ec03f */
[----:B------:R-:W-:Y:S01]  /*14f0*/  ULOP3.LUT UR45, UR5, 0x10000, URZ, 0xfc, !UPT ;  /* 0x00010000052d7892 */ /* 0x000fe2000f8efc3f */
[----:B--23-5:R-:W-:Y:S11]  /*1500*/  @P0 BRA `(.L_x_17) ;  /* 0x0000000000400947 */ /* 0x02cff60003800000 */
[----:B------:R-:W-:Y:S01]  /*1510*/  MOV R0, 0x0 ;  /* 0x0000000000007802 */ /* 0x000fe20000000f00 */
[----:B------:R-:W-:Y:S01]  /*1520*/  ULDC.64 UR4, c[0x4][0x68] ;  /* 0x01001a0000047ab9 */ /* 0x000fe20000000a00 */
[----:B------:R-:W-:Y:S01]  /*1530*/  ULDC.64 UR6, c[0x4][0x8] ;  /* 0x0100020000067ab9 */ /* 0x000fe20000000a00 */
[----:B------:R-:W-:Y:S01]  /*1540*/  IMAD.U32 R4, RZ, RZ, UR4 ;  /* 0x00000004ff047e24 */ /* 0x000fe2000f8e00ff */
[----:B------:R0:W1:Y:S01]  /*1550*/  LDC.64 R14, c[0x4][R0] ;  /* 0x01000000000e7b82 */ /* 0x0000620000000a00 */
[----:B------:R-:W-:Y:S01]  /*1560*/  IMAD.U32 R5, RZ, RZ, UR5 ;  /* 0x00000005ff057e24 */ /* 0x000fe2000f8e00ff */
[----:B------:R-:W-:Y:S01]  /*1570*/  ULDC.64 UR4, c[0x4][0x70] ;  /* 0x01001c0000047ab9 */ /* 0x000fe20000000a00 */
[----:B------:R-:W-:Y:S02]  /*1580*/  IMAD.U32 R10, RZ, RZ, UR6 ;  /* 0x00000006ff0a7e24 */ /* 0x000fe4000f8e00ff */
[----:B------:R-:W-:Y:S02]  /*1590*/  IMAD.U32 R6, RZ, RZ, UR4 ;  /* 0x00000004ff067e24 */ /* 0x000fe4000f8e00ff */
[----:B------:R-:W-:-:S02]  /*15a0*/  IMAD.U32 R7, RZ, RZ, UR5 ;  /* 0x00000005ff077e24 */ /* 0x000fc4000f8e00ff */
[----:B------:R-:W-:Y:S02]  /*15b0*/  IMAD.U32 R11, RZ, RZ, UR7 ;  /* 0x00000007ff0b7e24 */ /* 0x000fe4000f8e00ff */
[----:B------:R-:W-:Y:S02]  /*15c0*/  IMAD.MOV.U32 R8, RZ, RZ, 0x1e1 ;  /* 0x000001e1ff087424 */ /* 0x000fe400078e00ff */
[----:B------:R-:W-:Y:S02]  /*15d0*/  IMAD.MOV.U32 R12, RZ, RZ, 0x1 ;  /* 0x00000001ff0c7424 */ /* 0x000fe400078e00ff */
[----:B0-----:R-:W-:-:S07]  /*15e0*/  IMAD.MOV.U32 R13, RZ, RZ, RZ ;  /* 0x000000ffff0d7224 */ /* 0x001fce00078e00ff */
[----:B------:R-:W-:-:S07]  /*15f0*/  LEPC R20, `(.L_x_17) ;  /* 0x000000001014794e */ /* 0x000fce0000000000 */
[----:B-1---5:R-:W-:Y:S05]  /*1600*/  CALL.ABS.NOINC R14 ;  /* 0x000000000e007343 */ /* 0x022fea0003c00000 */
.L_x_17:
[----:B------:R-:W-:-:S13]  /*1610*/  ISETP.NE.AND P0, PT, R117, 0x3, PT ;  /* 0x000000037500780c */ /* 0x000fda0003f05270 */
[----:B------:R-:W-:Y:S05]  /*1620*/  @!P0 BRA `(.L_x_18) ;  /* 0x0000000000048947 */ /* 0x000fea0003800000 */
[----:B------:R-:W-:Y:S01]  /*1630*/  BPT.TRAP 0x1 ;  /* 0x000000040000795c */ /* 0x000fe20000300000 */
.L_x_18:
[----:B------:R-:W0:Y:S01]  /*1640*/  S2UR UR5, SR_CgaCtaId ;  /* 0x00000000000579c3 */ /* 0x000e220000008800 */
[----:B------:R-:W-:Y:S01]  /*1650*/  UMOV UR4, 0x400 ;  /* 0x0000040000047882 */ /* 0x000fe20000000000 */
[----:B------:R-:W-:Y:S02]  /*1660*/  IMAD.U32 R0, RZ, RZ, UR40 ;  /* 0x00000028ff007e24 */ /* 0x000fe4000f8e00ff */
[----:B------:R-:W-:-:S03]  /*1670*/  IMAD.U32 R3, RZ, RZ, UR42 ;  /* 0x0000002aff037e24 */ /* 0x000fc6000f8e00ff */
[----:B------:R-:W-:Y:S01]  /*1680*/  SHF.L.U32 R0, R0, 0x1f, RZ ;  /* 0x0000001f00007819 */ /* 0x000fe200000006ff */
[----:B0-----:R-:W-:-:S06]  /*1690*/  ULEA UR4, UR5, UR4, 0x18 ;  /* 0x0000000405047291 */ /* 0x001fcc000f8ec03f */
[----:B------:R-:W-:-:S04]  /*16a0*/  IMAD.U32 R6, RZ, RZ, UR4 ;  /* 0x00000004ff067e24 */ /* 0x000fc8000f8e00ff */
[----:B------:R-:W-:-:S04]  /*16b0*/  IMAD R3, R3, 0x8, R6 ;  /* 0x0000000803037824 */ /* 0x000fc800078e0206 */
[----:B------:R0:W1:Y:S01]  /*16c0*/  SYNCS.PHASECHK.TRANS64.TRYWAIT P1, [R3+URZ], R0 ;  /* 0x00000000030075a7 */ /* 0x000062000802017f */
[----:B------:R-:W-:Y:S05]  /*16d0*/  @!P0 BRA `(.L_x_19) ;  /* 0x0000000000048947 */ /* 0x000fea0003800000 */
[----:B------:R-:W-:Y:S01]  /*16e0*/  BPT.TRAP 0x1 ;  /* 0x000000040000795c */ /* 0x000fe20000300000 */
.L_x_19:
[----:B------:R-:W-:-:S05]  /*16f0*/  IMAD.U32 R4, RZ, RZ, UR44 ;  /* 0x0000002cff047e24 */ /* 0x000fca000f8e00ff */
[----:B------:R-:W-:Y:S01]  /*1700*/  ISETP.GE.AND P2, PT, R4, 0x1, PT ;  /* 0x000000010400780c */ /* 0x000fe20003f46270 */
[----:B-1----:R-:W-:-:S12]  /*1710*/  @P1 BRA `(.L_x_20) ;  /* 0x0000000000081947 */ /* 0x002fd80003800000 */
[----:B------:R-:W1:Y:S02]  /*1720*/  SYNCS.PHASECHK.TRANS64.TRYWAIT P1, [R3+URZ], R0 ;  /* 0x00000000030075a7 */ /* 0x000e64000802017f */
[----:B-1----:R-:W-:Y:S05]  /*1730*/  @!P1 BRA `(.L_x_21) ;  /* 0x0000007400a49947 */ /* 0x002fea0003800000 */
.L_x_20:
[----:B------:R-:W-:Y:S05]  /*1740*/  WARPSYNC.ALL ;  /* 0x0000000000007948 */ /* 0x000fea0003800000 */
[----:B------:R-:W-:Y:S01]  /*1750*/  R2UR UR4, R6 ;  /* 0x00000000060472ca */ /* 0x000fe200000e0000 */
[----:B------:R-:W-:Y:S01]  /*1760*/  ULEA UR8, UR42, UR45, 0xc ;  /* 0x0000002d2a087291 */ /* 0x000fe2000f8e603f */
[----:B------:R-:W-:Y:S01]  /*1770*/  WARPGROUP.ARRIVE ;  /* 0x00000000000079c5 */ /* 0x000fe20000000000 */
[----:B------:R-:W-:Y:S01]  /*1780*/  UMOV UR9, 0x40000040 ;  /* 0x4000004000097882 */ /* 0x000fe20000000000 */
[----:B------:R-:W-:Y:S01]  /*1790*/  UMOV UR11, 0x40000040 ;  /* 0x40000040000b7882 */ /* 0x000fe20000000000 */
[----:B------:R-:W-:Y:S01]  /*17a0*/  UIADD3 UR12, UR8, 0x400, URZ ;  /* 0x00000400080c7890 */ /* 0x000fe2000fffe03f */
[----:B------:R-:W-:Y:S01]  /*17b0*/  UMOV UR15, UR11 ;  /* 0x0000000b000f7c82 */ /* 0x000fe20008000000 */
[----:B------:R-:W-:Y:S01]  /*17c0*/  UMOV UR13, 0x40000040 ;  /* 0x40000040000d7882 */ /* 0x000fe20000000000 */
[----:B------:R-:W-:-:S05]  /*17d0*/  UIADD3 UR5, UR8, 0x402, URZ ;  /* 0x0000040208057890 */ /* 0x000fca000fffe03f */
[----:B------:R-:W-:-:S04]  /*17e0*/  UIADD3 UR4, UR4, 0x20100, URZ ;  /* 0x0002010004047890 */ /* 0x000fc8000fffe03f */
[----:B------:R-:W-:-:S04]  /*17f0*/  USHF.R.U32.HI UR4, URZ, 0x4, UR4 ;  /* 0x000000043f047899 */ /* 0x000fc80008011604 */
[----:B------:R-:W-:-:S04]  /*1800*/  ULOP3.LUT UR4, UR4, 0x3fff, URZ, 0xc0, !UPT ;  /* 0x00003fff04047892 */ /* 0x000fc8000f8ec03f */
[----:B------:R-:W-:-:S04]  /*1810*/  ULOP3.LUT UR4, UR4, 0x10000, URZ, 0xfc, !UPT ;  /* 0x0001000004047892 */ /* 0x000fc8000f8efc3f */
[----:B------:R-:W-:-:S07]  /*1820*/  ULEA UR6, UR42, UR4, 0xa ;  /* 0x000000042a067291 */ /* 0x000fce000f8e503f */
[----:B------:R-:W-:Y:S02]  /*1830*/  UMOV UR10, UR6 ;  /* 0x00000006000a7c82 */ /* 0x000fe40008000000 */
[----:B------:R-:W-:Y:S01]  /*1840*/  HGMMA.64x64x8.F32.TF32 R56, gdesc[UR8], RZ, !UPT, gsb0 ;  /* 0x04e00000083879f0 */ /* 0x000fe2000c0028ff */
[----:B------:R-:W-:Y:S01]  /*1850*/  UMOV UR14, UR10 ;  /* 0x0000000a000e7c82 */ /* 0x000fe20008000000 */
[----:B------:R-:W-:Y:S01]  /*1860*/  UIADD3 UR10, UR6, 0x206, URZ ;  /* 0x00000206060a7890 */ /* 0x000fe2000fffe03f */
[----:B------:R-:W-:Y:S01]  /*1870*/  UMOV UR9, 0x40000040 ;  /* 0x4000004000097882 */ /* 0x000fe20000000000 */
[----:B------:R-:W-:Y:S01]  /*1880*/  UMOV UR11, 0x40000040 ;  /* 0x40000040000b7882 */ /* 0x000fe20000000000 */
[----:B------:R-:W-:Y:S02]  /*1890*/  WARPGROUP.DEPBAR.LE gsb0, 0x0 ;  /* 0x00008000000079c5 */ /* 0x000fe40000010000 */
[----:B------:R-:W-:-:S06]  /*18a0*/  WARPGROUP.ARRIVE ;  /* 0x00000000000079c5 */ /* 0x000fcc0000000000 */
[----:B------:R-:W-:Y:S01]  /*18b0*/  HGMMA.64x64x8.F32.TF32 R24, gdesc[UR12], RZ, !UPT, gsb0 ;  /* 0x04e000000c1879f0 */ /* 0x000fe2000c0028ff */
[----:B------:R-:W-:Y:S02]  /*18c0*/  UIADD3 UR12, UR8, 0x2, URZ ;  /* 0x00000002080c7890 */ /* 0x000fe4000fffe03f */
[----:B------:R-:W-:Y:S01]  /*18d0*/  UIADD3 UR14, UR6, 0x2, URZ ;  /* 0x00000002060e7890 */ /* 0x000fe2000fffe03f */
[----:B------:R-:W-:Y:S01]  /*18e0*/  UMOV UR13, 0x40000040 ;  /* 0x40000040000d7882 */ /* 0x000fe20000000000 */
[----:B------:R-:W-:Y:S01]  /*18f0*/  UMOV UR15, 0x40000040 ;  /* 0x40000040000f7882 */ /* 0x000fe20000000000 */
[----:B------:R-:W-:Y:S02]  /*1900*/  WARPGROUP.DEPBAR.LE gsb0, 0x0 ;  /* 0x00008000000079c5 */ /* 0x000fe40000010000 */
[----:B------:R-:W-:-:S06]  /*1910*/  WARPGROUP.ARRIVE ;  /* 0x00000000000079c5 */ /* 0x000fcc0000000000 */
[----:B------:R-:W-:Y:S01]  /*1920*/  HGMMA.64x64x8.F32.TF32 R56, gdesc[UR12], R56, gsb0 ;  /* 0x04e000000c3879f0 */ /* 0x000fe20008002838 */
[----:B------:R-:W-:Y:S01]  /*1930*/  UMOV UR12, UR5 ;  /* 0x00000005000c7c82 */ /* 0x000fe20008000000 */
[----:B------:R-:W-:Y:S01]  /*1940*/  UMOV UR13, 0x40000040 ;  /* 0x40000040000d7882 */ /* 0x000fe20000000000 */
[----:B------:R-:W-:Y:S01]  /*1950*/  UIADD3 UR5, UR8, 0x404, URZ ;  /* 0x0000040408057890 */ /* 0x000fe2000fffe03f */
[----:B------:R-:W-:Y:S02]  /*1960*/  WARPGROUP.DEPBAR.LE gsb0, 0x0 ;  /* 0x00008000000079c5 */ /* 0x000fe40000010000 */
[----:B------:R-:W-:-:S06]  /*1970*/  WARPGROUP.ARRIVE ;  /* 0x00000000000079c5 */ /* 0x000fcc0000000000 */
[----:B------:R-:W-:Y:S01]  /*1980*/  HGMMA.64x64x8.F32.TF32 R24, gdesc[UR12], R24, gsb0 ;  /* 0x04e000000c1879f0 */ /* 0x000fe20008002818 */
        /* <DEDUP_REMOVED lines=56> */
[----:B------:R-:W-:Y:S01]  /*1d10*/  UIADD3 UR6, UR8, 0xc06, URZ ;  /* 0x00000c0608067890 */ /* 0x000fe2000fffe03f */
[----:B------:R-:W-:Y:S02]  /*1d20*/  WARPGROUP.DEPBAR.LE gsb0, 0x0 ;  /* 0x00008000000079c5 */ /* 0x000fe40000010000 */
[----:B------:R-:W-:-:S06]  /*1d30*/  WARPGROUP.ARRIVE ;  /* 0x00000000000079c5 */ /* 0x000fcc0000000000 */
[----:B------:R-:W-:Y:S01]  /*1d40*/  HGMMA.64x64x8.F32.TF32 R56, gdesc[UR12], R56, gsb0 ;  /* 0x04e000000c3879f0 */ /* 0x000fe20008002838 */
[----:B------:R-:W-:Y:S01]  /*1d50*/  UMOV UR12, UR5 ;  /* 0x00000005000c7c82 */ /* 0x000fe20008000000 */
[----:B------:R-:W-:Y:S01]  /*1d60*/  UMOV UR13, 0x40000040 ;  /* 0x40000040000d7882 */ /* 0x000fe20000000000 */
[----:B------:R-:W-:-:S07]  /*1d70*/  UIADD3 UR5, UR8, 0x806, URZ ;  /* 0x0000080608057890 */ /* 0x000fce000fffe03f */
[----:B------:R-:W-:Y:S01]  /*1d80*/  UMOV UR8, UR5 ;  /* 0x0000000500087c82 */ /* 0x000fe20008000000 */
[----:B------:R-:W-:Y:S02]  /*1d90*/  WARPGROUP.DEPBAR.LE gsb0, 0x0 ;  /* 0x00008000000079c5 */ /* 0x000fe40000010000 */
[----:B------:R-:W-:-:S06]  /*1da0*/  WARPGROUP.ARRIVE ;  /* 0x00000000000079c5 */ /* 0x000fcc0000000000 */
[----:B------:R-:W-:Y:S03]  /*1db0*/  HGMMA.64x64x8.F32.TF32 R24, gdesc[UR12], R24, gsb0 ;  /* 0x04e000000c1879f0 */ /* 0x000fe60008002818 */
[----:B------:R-:W-:Y:S02]  /*1dc0*/  WARPGROUP.DEPBAR.LE gsb0, 0x0 ;  /* 0x00008000000079c5 */ /* 0x000fe40000010000 */
[----:B------:R-:W-:-:S06]  /*1dd0*/  WARPGROUP.ARRIVE ;  /* 0x00000000000079c5 */ /* 0x000fcc0000000000 */
[----:B------:R-:W-:Y:S01]  /*1de0*/  HGMMA.64x64x8.F32.TF32 R56, gdesc[UR8], R56, gsb0 ;  /* 0x04e00000083879f0 */ /* 0x000fe20008002838 */
[----:B------:R-:W-:Y:S01]  /*1df0*/  UMOV UR8, UR6 ;  /* 0x0000000600087c82 */ /* 0x000fe20008000000 */
[----:B------:R-:W-:Y:S01]  /*1e00*/  UMOV UR9, 0x40000040 ;  /* 0x4000004000097882 */ /* 0x000fe20000000000 */
[----:B------:R-:W-:Y:S02]  /*1e10*/  WARPGROUP.DEPBAR.LE gsb0, 0x0 ;  /* 0x00008000000079c5 */ /* 0x000fe40000010000 */
[----:B------:R-:W-:-:S06]  /*1e20*/  WARPGROUP.ARRIVE ;  /* 0x00000000000079c5 */ /* 0x000fcc0000000000 */
[----:B------:R-:W-:Y:S03]  /*1e30*/  HGMMA.64x64x8.F32.TF32 R24, gdesc[UR8], R24, gsb0 ;  /* 0x04e00000081879f0 */ /* 0x000fe60008002818 */
[----:B------:R-:W-:Y:S02]  /*1e40*/  WARPGROUP.DEPBAR.LE gsb0, 0x0 ;  /* 0x00008000000079c5 */ /* 0x000fe40000010000 */
[----:B------:R-:W-:Y:S05]  /*1e50*/  @!P2 BRA `(.L_x_22) ;  /* 0x000000080058a947 */ /* 0x000fea0003800000 */
[----:B------:R-:W-:Y:S01]  /*1e60*/  UIADD3 UR5, UR42, 0x1, URZ ;  /* 0x000000012a057890 */ /* 0x000fe2000fffe03f */
[----:B01----:R-:W-:Y:S02]  /*1e70*/  IMAD.U32 R0, RZ, RZ, UR44 ;  /* 0x0000002cff007e24 */ /* 0x003fe4000f8e00ff */
[----:B------:R-:W-:Y:S01]  /*1e80*/  IMAD.U32 R3, RZ, RZ, UR42 ;  /* 0x0000002aff037e24 */ /* 0x000fe2000f8e00ff */
[----:B------:R-:W-:-:S04]  /*1e90*/  UISETP.NE.AND UP0, UPT, UR5, 0x2, UPT ;  /* 0x000000020500788c */ /* 0x000fc8000bf05270 */
[----:B------:R-:W-:Y:S02]  /*1ea0*/  USEL UR6, URZ, 0x1, UP0 ;  /* 0x000000013f067887 */ /* 0x000fe40008000000 */
[----:B------:R-:W-:Y:S02]  /*1eb0*/  USEL UR5, UR5, URZ, UP0 ;  /* 0x0000003f05057287 */ /* 0x000fe40008000000 */
[----:B------:R-:W-:-:S06]  /*1ec0*/  ULOP3.LUT UR6, UR40, UR6, URZ, 0x3c, !UPT ;  /* 0x0000000628067292 */ /* 0x000fcc000f8e3c3f */
[----:B------:R-:W-:-:S07]  /*1ed0*/  IMAD.U32 R7, RZ, RZ, UR6 ;  /* 0x00000006ff077e24 */ /* 0x000fce000f8e00ff */
.L_x_29:
[----:B------:R-:W-:Y:S05]  /*1ee0*/  @!P0 BRA `(.L_x_23) ;  /* 0x0000000000048947 */ /* 0x000fea0003800000 */
[----:B------:R-:W-:Y:S01]  /*1ef0*/  BPT.TRAP 0x1 ;  /* 0x000000040000795c */ /* 0x000fe20000300000 */
.L_x_23:
[----:B------:R-:W0:Y:S01]  /*1f00*/  S2UR UR7, SR_CgaCtaId ;  /* 0x00000000000779c3 */ /* 0x000e220000008800 */
[----:B------:R-:W-:Y:S01]  /*1f10*/  UMOV UR6, 0x400 ;  /* 0x0000040000067882 */ /* 0x000fe20000000000 */
[----:B------:R-:W-:Y:S01]  /*1f20*/  IMAD.U32 R5, RZ, RZ, UR5 ;  /* 0x00000005ff057e24 */ /* 0x000fe2000f8e00ff */
[----:B------:R-:W-:Y:S01]  /*1f30*/  SHF.L.U32 R4, R7, 0x1f, RZ ;  /* 0x0000001f07047819 */ /* 0x000fe200000006ff */
[----:B0-----:R-:W-:-:S06]  /*1f40*/  ULEA UR6, UR7, UR6, 0x18 ;  /* 0x0000000607067291 */ /* 0x001fcc000f8ec03f */
[----:B------:R-:W-:-:S04]  /*1f50*/  IMAD.U32 R6, RZ, RZ, UR6 ;  /* 0x00000006ff067e24 */ /* 0x000fc8000f8e00ff */
[----:B------:R-:W-:-:S04]  /*1f60*/  IMAD R5, R5, 0x8, R6 ;  /* 0x0000000805057824 */ /* 0x000fc800078e0206 */
[----:B------:R0:W1:Y:S01]  /*1f70*/  SYNCS.PHASECHK.TRANS64.TRYWAIT P1, [R5+URZ], R4 ;  /* 0x00000004050075a7 */ /* 0x000062000802017f */
[----:B------:R-:W-:Y:S05]  /*1f80*/  @!P0 BRA `(.L_x_24) ;  /* 0x0000000000048947 */ /* 0x000fea0003800000 */
[----:B------:R-:W-:Y:S01]  /*1f90*/  BPT.TRAP 0x1 ;  /* 0x000000040000795c */ /* 0x000fe20000300000 */
.L_x_24:
[----:B-1----:R-:W-:Y:S05]  /*1fa0*/  @P1 BRA `(.L_x_25) ;  /* 0x0000000000081947 */ /* 0x002fea0003800000 */
[----:B------:R-:W1:Y:S02]  /*1fb0*/  SYNCS.PHASECHK.TRANS64.TRYWAIT P1, [R5+URZ], R4 ;  /* 0x00000004050075a7 */ /* 0x000e64000802017f */
[----:B-1----:R-:W-:Y:S05]  /*1fc0*/  @!P1 BRA `(.L_x_26) ;  /* 0x0000006c00949947 */ /* 0x002fea0003800000 */
.L_x_25:
[----:B------:R-:W-:Y:S01]  /*1fd0*/  ULEA UR8, UR5, UR4, 0xa ;  /* 0x0000000405087291 */ /* 0x000fe2000f8e503f */
[----:B------:R-:W-:Y:S01]  /*1fe0*/  WARPGROUP.ARRIVE ;  /* 0x00000000000079c5 */ /* 0x000fe20000000000 */
[----:B------:R-:W-:Y:S01]  /*1ff0*/  ULEA UR6, UR5, UR45, 0xc ;  /* 0x0000002d05067291 */ /* 0x000fe2000f8e603f */
[----:B------:R-:W-:Y:S01]  /*2000*/  UMOV UR15, 0x40000040 ;  /* 0x40000040000f7882 */ /* 0x000fe20000000000 */
[----:B------:R-:W-:Y:S02]  /*2010*/  UMOV UR13, 0x40000040 ;  /* 0x40000040000d7882 */ /* 0x000fe40000000000 */
[----:B------:R-:W-:Y:S01]  /*2020*/  UIADD3 UR7, UR6, 0x400, URZ ;  /* 0x0000040006077890 */ /* 0x000fe2000fffe03f */
[----:B------:R-:W-:Y:S02]  /*2030*/  UMOV UR14, UR8 ;  /* 0x00000008000e7c82 */ /* 0x000fe40008000000 */
[----:B------:R-:W-:Y:S01]  /*2040*/  UMOV UR12, UR6 ;  /* 0x00000006000c7c82 */ /* 0x000fe20008000000 */
[----:B------:R-:W-:Y:S01]  /*2050*/  UIADD3 UR10, UR8, 0x206, URZ ;  /* 0x00000206080a7890 */ /* 0x000fe2000fffe03f */
[----:B------:R-:W-:Y:S01]  /*2060*/  HGMMA.64x64x8.F32.TF32 R56, gdesc[UR12], R56, gsb0 ;  /* 0x04e000000c3879f0 */ /* 0x000fe20008002838 */
[----:B------:R-:W-:Y:S01]  /*2070*/  UMOV UR13, 0x40000040 ;  /* 0x40000040000d7882 */ /* 0x000fe20000000000 */
[----:B------:R-:W-:Y:S01]  /*2080*/  UMOV UR12, UR7 ;  /* 0x00000007000c7c82 */ /* 0x000fe20008000000 */
[----:B------:R-:W-:Y:S01]  /*2090*/  UIADD3 UR7, UR6, 0x402, URZ ;  /* 0x0000040206077890 */ /* 0x000fe2000fffe03f */
[----:B------:R-:W-:Y:S01]  /*20a0*/  UMOV UR11, 0x40000040 ;  /* 0x40000040000b7882 */ /* 0x000fe20000000000 */
[----:B------:R-:W-:Y:S01]  /*20b0*/  UMOV UR9, 0x40000040 ;  /* 0x4000004000097882 */ /* 0x000fe20000000000 */
[----:B------:R-:W-:-:S02]  /*20c0*/  WARPGROUP.DEPBAR.LE gsb0, 0x0 ;  /* 0x00008000000079c5 */ /* 0x000fc40000010000 */
        /* <DEDUP_REMOVED lines=71> */
[----:B------:R-:W-:Y:S02]  /*2540*/  UIADD3 UR8, UR6, 0x806, URZ ;  /* 0x0000080606087890 */ /* 0x000fe4000fffe03f */
[----:B------:R-:W-:Y:S01]  /*2550*/  UIADD3 UR6, UR6, 0xc06, URZ ;  /* 0x00000c0606067890 */ /* 0x000fe2000fffe03f */
        /* <DEDUP_REMOVED lines=18> */
[----:B------:R-:W-:Y:S01]  /*2680*/  BPT.TRAP 0x1 ;  /* 0x000000040000795c */ /* 0x000fe20000300000 */
.L_x_27:
[----:B------:R-:W-:-:S13]  /*2690*/  ISETP.NE.AND P1, PT, R116, RZ, PT ;  /* 0x000000ff7400720c */ /* 0x000fda0003f25270 */
[----:B01----:R-:W-:-:S04]  /*26a0*/  @P1 IMAD R4, R3, 0x8, R6 ;  /* 0x0000000803041824 */ /* 0x003fc800078e0206 */
[----:B------:R-:W-:-:S05]  /*26b0*/  @P1 VIADD R4, R4, 0x10 ;  /* 0x0000001004041836 */ /* 0x000fca0000000000 */
[----:B------:R-:W-:-:S04]  /*26c0*/  @P1 PRMT R4, R19, 0x654, R4 ;  /* 0x0000065413041816 */ /* 0x000fc80000000004 */
[----:B------:R0:W-:Y:S01]  /*26d0*/  @P1 SYNCS.ARRIVE.TRANS64.RED.A1T0 RZ, [R4+URZ], RZ ;  /* 0x000000ff04ff19a7 */ /* 0x0001e2000810043f */
[----:B------:R-:W-:-:S13]  /*26e0*/  ISETP.GT.U32.AND P1, PT, R18, 0x1, PT ;  /* 0x000000011200780c */ /* 0x000fda0003f24070 */
[----:B0-----:R-:W-:Y:S05]  /*26f0*/  @P1 BRA `(.L_x_28) ;  /* 0x0000000000041947 */ /* 0x001fea0003800000 */
[----:B------:R-:W-:Y:S01]  /*2700*/  BPT.TRAP 0x1 ;  /* 0x000000040000795c */ /* 0x000fe20000300000 */
.L_x_28:
[----:B------:R-:W-:Y:S01]  /*2710*/  UIADD3 UR5, UR5, 0x1, URZ ;  /* 0x0000000105057890 */ /* 0x000fe2000fffe03f */
[C---:B------:R-:W-:Y:S01]  /*2720*/  ISETP.GT.AND P2, PT, R0.reuse, 0x1, PT ;  /* 0x000000010000780c */ /* 0x040fe20003f44270 */
[----:B------:R-:W-:Y:S02]  /*2730*/  VIADD R3, R3, 0x1 ;  /* 0x0000000103037836 */ /* 0x000fe40000000000 */
[----:B------:R-:W-:Y:S01]  /*2740*/  UISETP.NE.AND UP0, UPT, UR5, 0x2, UPT ;  /* 0x000000020500788c */ /* 0x000fe2000bf05270 */
[----:B------:R-:W-:Y:S02]  /*2750*/  VIADD R0, R0, 0xffffffff ;  /* 0xffffffff00007836 */ /* 0x000fe40000000000 */
[C---:B------:R-:W-:Y:S01]  /*2760*/  ISETP.NE.AND P1, PT, R3.reuse, 0x2, PT ;  /* 0x000000020300780c */ /* 0x040fe20003f25270 */
[----:B------:R-:W-:Y:S02]  /*2770*/  USEL UR6, URZ, 0x1, UP0 ;  /* 0x000000013f067887 */ /* 0x000fe40008000000 */
[----:B------:R-:W-:Y:S01]  /*2780*/  USEL UR5, UR5, URZ, UP0 ;  /* 0x0000003f05057287 */ /* 0x000fe20008000000 */
[----:B------:R-:W-:-:S03]  /*2790*/  SEL R3, R3, RZ, P1 ;  /* 0x000000ff03037207 */ /* 0x000fc60000800000 */
[----:B------:R-:W-:Y:S01]  /*27a0*/  LOP3.LUT R7, R7, UR6, RZ, 0x3c, !PT ;  /* 0x0000000607077c12 */ /* 0x000fe2000f8e3cff */
[----:B------:R-:W-:Y:S07]  /*27b0*/  @P2 BRA `(.L_x_29) ;  /* 0xfffffff400c82947 */ /* 0x000fee000383ffff */
.L_x_22:
[----:B01----:R-:W0:Y:S02]  /*27c0*/  LDC R0, c[0x0][0x28c] ;  /* 0x0000a300ff007b82 */ /* 0x003e240000000800 */
[----:B0-----:R-:W-:-:S13]  /*27d0*/  ISETP.GE.AND P1, PT, R0, 0x1, PT ;  /* 0x000000010000780c */ /* 0x001fda0003f26270 */
[----:B------:R-:W-:Y:S05]  /*27e0*/  @!P1 BRA `(.L_x_30) ;  /* 0x0000000000389947 */ /* 0x000fea0003800000 */
[----:B------:R-:W-:Y:S05]  /*27f0*/  @!P0 BRA `(.L_x_31) ;  /* 0x0000000000048947 */ /* 0x000fea0003800000 */
[----:B------:R-:W-:Y:S01]  /*2800*/  BPT.TRAP 0x1 ;  /* 0x000000040000795c */ /* 0x000fe20000300000 */
.L_x_31:
[----:B------:R-:W-:-:S13]  /*2810*/  ISETP.NE.AND P0, PT, R116, RZ, PT ;  /* 0x000000ff7400720c */ /* 0x000fda0003f05270 */
[----:B------:R-:W-:-:S05]  /*2820*/  VOTEU.ANY UP0, P0 ;  /* 0x00000000003f7886 */ /* 0x000fca0000000100 */
[----:B------:R-:W-:-:S06]  /*2830*/  @UP0 UIADD3 UR4, UR44, UR42, URZ ;  /* 0x0000002a2c040290 */ /* 0x000fcc000fffe03f */
[----:B------:R-:W-:-:S04]  /*2840*/  IMAD.U32 R0, RZ, RZ, UR4 ;  /* 0x00000004ff007e24 */ /* 0x000fc8000f8e00ff */
[----:B------:R-:W-:-:S05]  /*2850*/  @P0 IMAD.SHL.U32 R0, R0, 0x8, RZ ;  /* 0x0000000800000824 */ /* 0x000fca00078e00ff */
[----:B------:R-:W-:-:S04]  /*2860*/  @P0 LOP3.LUT R0, R0, 0x8, RZ, 0xc0, !PT ;  /* 0x0000000800000812 */ /* 0x000fc800078ec0ff */
[----:B------:R-:W-:-:S04]  /*2870*/  @P0 IADD3 R0, R6, 0x10, R0 ;  /* 0x0000001006000810 */ /* 0x000fc80007ffe000 */
[----:B------:R-:W-:-:S04]  /*2880*/  @P0 PRMT R0, R19, 0x654, R0 ;  /* 0x0000065413000816 */ /* 0x000fc80000000000 */
[----:B------:R0:W-:Y:S01]  /*2890*/  @P0 SYNCS.ARRIVE.TRANS64.RED.A1T0 RZ, [R0+URZ], RZ ;  /* 0x000000ff00ff09a7 */ /* 0x0001e2000810043f */
[----:B------:R-:W-:-:S13]  /*28a0*/  ISETP.GT.U32.AND P0, PT, R18, 0x1, PT ;  /* 0x000000011200780c */ /* 0x000fda0003f04070 */
[----:B0-----:R-:W-:Y:S05]  /*28b0*/  @P0 BRA `(.L_x_30) ;  /* 0x0000000000040947 */ /* 0x001fea0003800000 */
[----:B------:R-:W-:Y:S01]  /*28c0*/  BPT.TRAP 0x1 ;  /* 0x000000040000795c */ /* 0x000fe20000300000 */
.L_x_30:
[----:B------:R-:W-:Y:S01]  /*28d0*/  IMAD.SHL.U32 R3, R102, 0x40, RZ ;  /* 0x0000004066037824 */ /* 0x000fe200078e00ff */
[----:B------:R-:W-:Y:S01]  /*28e0*/  ULDC UR6, c[0x0][0x288] ;  /* 0x0000a20000067ab9 */ /* 0x000fe20000000800 */
[----:B------:R-:W-:Y:S01]  /*28f0*/  SHF.R.S32.HI R15, RZ, 0x1f, R23 ;  /* 0x0000001fff0f7819 */ /* 0x000fe20000011417 */
[----:B------:R-:W-:Y:S01]  /*2900*/  IMAD.SHL.U32 R6, R113, 0x100, RZ ;  /* 0x0000010071067824 */ /* 0x000fe200078e00ff */
[----:B------:R-:W-:Y:S01]  /*2910*/  ULDC.64 UR4, c[0x0][0x5d0] ;  /* 0x0001740000047ab9 */ /* 0x000fe20000000a00 */
[----:B------:R-:W-:Y:S01]  /*2920*/  LOP3.LUT R10, R3, 0x6, R97, 0xf8, !PT ;  /* 0x00000006030a7812 */ /* 0x000fe200078ef861 */
[----:B------:R-:W-:Y:S01]  /*2930*/  IMAD.WIDE R112, R113, 0x100, R88 ;  /* 0x0000010071707825 */ /* 0x000fe200078e0258 */
[----:B------:R-:W-:Y:S01]  /*2940*/  ISETP.GE.AND P0, PT, R3, UR6, PT ;  /* 0x0000000603007c0c */ /* 0x000fe2000bf06270 */
[----:B------:R-:W-:Y:S01]  /*2950*/  ULDC UR6, c[0x0][0x284] ;  /* 0x0000a10000067ab9 */ /* 0x000fe20000000800 */
[----:B------:R-:W-:Y:S01]  /*2960*/  SHF.R.S32.HI R11, RZ, 0x1f, R10 ;  /* 0x0000001fff0b7819 */ /* 0x000fe2000001140a */
[----:B------:R-:W-:Y:S01]  /*2970*/  IMAD R0, R15, UR4, RZ ;  /* 0x000000040f007c24 */ /* 0x000fe2000f8e02ff */
[----:B------:R-:W-:-:S03]  /*2980*/  ISETP.GE.OR P0, PT, R6, UR6, P0 ;  /* 0x0000000606007c0c */ /* 0x000fc60008706670 */
[C---:B------:R-:W-:Y:S02]  /*2990*/  IMAD R7, R23.reuse, UR5, R0 ;  /* 0x0000000517077c24 */ /* 0x040fe4000f8e0200 */
[----:B------:R-:W-:Y:S01]  /*29a0*/  IMAD.WIDE.U32 R4, R23, UR4, R10 ;  /* 0x0000000417047c25 */ /* 0x000fe2000f8e000a */
[----:B------:R-:W-:-:S03]  /*29b0*/  ULDC.64 UR4, c[0x0][0x5c8] ;  /* 0x0001720000047ab9 */ /* 0x000fc60000000a00 */
[----:B------:R-:W-:Y:S02]  /*29c0*/  IMAD R9, R113, UR4, RZ ;  /* 0x0000000471097c24 */ /* 0x000fe4000f8e02ff */
[----:B------:R-:W-:Y:S02]  /*29d0*/  IMAD.IADD R5, R5, 0x1, R7 ;  /* 0x0000000105057824 */ /* 0x000fe400078e0207 */
[C---:B------:R-:W-:Y:S02]  /*29e0*/  IMAD R9, R112.reuse, UR5, R9 ;  /* 0x0000000570097c24 */ /* 0x040fe4000f8e0209 */
[----:B------:R-:W-:-:S04]  /*29f0*/  IMAD.WIDE.U32 R102, R112, UR4, R4 ;  /* 0x0000000470667c25 */ /* 0x000fc8000f8e0004 */
[----:B------:R-:W-:Y:S01]  /*2a00*/  IMAD.MOV.U32 R0, RZ, RZ, -0x1 ;  /* 0xffffffffff007424 */ /* 0x000fe200078e00ff */
[----:B------:R-:W-:Y:S06]  /*2a10*/  @P0 BRA `(.L_x_32) ;  /* 0x0000004800080947 */ /* 0x000fec0003800000 */
[----:B-----5:R-:W-:Y:S01]  /*2a20*/  FSETP.NEU.AND P1, PT, R90, RZ, PT ;  /* 0x000000ff5a00720b */ /* 0x020fe20003f2d000 */
[----:B------:R-:W-:Y:S01]  /*2a30*/  IMAD.IADD R4, R96, 0x1, -R3 ;  /* 0x0000000160047824 */ /* 0x000fe200078e0a03 */
[----:B------:R-:W-:Y:S01]  /*2a40*/  BSSY B0, `(.L_x_32) ;  /* 0x000047f000007945 */ /* 0x000fe20003800000 */
[----:B------:R-:W-:Y:S02]  /*2a50*/  IMAD.IADD R3, R101, 0x1, -R6 ;  /* 0x0000000165037824 */ /* 0x000fe400078e0a06 */
[----:B------:R-:W-:Y:S01]  /*2a60*/  IMAD.IADD R115, R103, 0x1, R9 ;  /* 0x0000000167737824 */ /* 0x000fe200078e0209 */
[----:B------:R-:W-:-:S04]  /*2a70*/  ISETP.GT.AND P5, PT, R4, RZ, PT ;  /* 0x000000ff0400720c */ /* 0x000fc80003fa4270 */
[----:B------:R-:W-:-:S03]  /*2a80*/  ISETP.GT.AND P0, PT, R3, RZ, P5 ;  /* 0x000000ff0300720c */ /* 0x000fc60002f04270 */
[----:B------:R-:W-:Y:S10]  /*2a90*/  @!P1 BRA `(.L_x_33) ;  /* 0x0000003000949947 */ /* 0x000ff40003800000 */
[----:B------:R-:W0:Y:S01]  /*2aa0*/  LDC.64 R20, c[0x0][0x5b8] ;  /* 0x00016e00ff147b82 */ /* 0x000e220000000a00 */
[----:B------:R-:W-:-:S07]  /*2ab0*/  ULDC.64 UR4, c[0x0][0x5c0] ;  /* 0x0001700000047ab9 */ /* 0x000fce0000000a00 */
[----:B------:R-:W1:Y:S08]  /*2ac0*/  LDC.64 R110, c[0x0][0x5b0] ;  /* 0x00016c00ff6e7b82 */ /* 0x000e700000000a00 */
[----:B------:R-:W2:Y:S01]  /*2ad0*/  LDC.64 R12, c[0x0][0x5a8] ;  /* 0x00016a00ff0c7b82 */ /* 0x000ea20000000a00 */
[-C--:B0-----:R-:W-:Y:S02]  /*2ae0*/  IMAD R6, R15, R20.reuse, RZ ;  /* 0x000000140f067224 */ /* 0x081fe400078e02ff */
[----:B------:R-:W-:-:S04]  /*2af0*/  IMAD.WIDE.U32 R106, R23, R20, R10 ;  /* 0x00000014176a7225 */ /* 0x000fc800078e000a */
[----:B------:R-:W-:Y:S02]  /*2b00*/  IMAD R123, R23, R21, R6 ;  /* 0x00000015177b7224 */ /* 0x000fe400078e0206 */
[-C--:B-1----:R-:W-:Y:S02]  /*2b10*/  IMAD R5, R113, R110.reuse, RZ ;  /* 0x0000006e71057224 */ /* 0x082fe400078e02ff */
[----:B------:R-:W-:Y:S02]  /*2b20*/  IMAD.IADD R105, R107, 0x1, R123 ;  /* 0x000000016b697824 */ /* 0x000fe400078e027b */
[----:B------:R-:W-:Y:S02]  /*2b30*/  IMAD.MOV.U32 R104, RZ, RZ, R106 ;  /* 0x000000ffff687224 */ /* 0x000fe400078e006a */
[C---:B------:R-:W-:Y:S02]  /*2b40*/  IMAD R109, R112.reuse, R111, R5 ;  /* 0x0000006f706d7224 */ /* 0x040fe400078e0205 */
[----:B------:R-:W-:-:S04]  /*2b50*/  IMAD.WIDE.U32 R6, R112, R110, R104 ;  /* 0x0000006e70067225 */ /* 0x000fc800078e0068 */
[----:B------:R-:W-:Y:S01]  /*2b60*/  IMAD.IADD R5, R7, 0x1, R109 ;  /* 0x0000000107057824 */ /* 0x000fe200078e026d */
[----:B--2---:R-:W-:-:S04]  /*2b70*/  LEA R8, P1, R6, R12, 0x2 ;  /* 0x0000000c06087211 */ /* 0x004fc800078210ff */
[----:B------:R-:W-:-:S05]  /*2b80*/  LEA.HI.X R9, R6, R13, R5, 0x2, P1 ;  /* 0x0000000d06097211 */ /* 0x000fca00008f1405 */
[----:B------:R0:W2:Y:S01]  /*2b90*/  @P0 LDG.E.LTC128B R5, desc[UR36][R8.64] ;  /* 0x0000002408050981 */ /* 0x0000a2000c1e1920 */
[----:B------:R-:W-:Y:S01]  /*2ba0*/  LEA R14, P1, R102, UR4, 0x2 ;  /* 0x00000004660e7c11 */ /* 0x000fe2000f8210ff */
[----:B------:R-:W-:Y:S01]  /*2bb0*/  IMAD.WIDE.U32 R6, R112, R110, R10 ;  /* 0x0000006e70067225 */ /* 0x000fe200078e000a */
[----:B------:R-:W-:Y:S01]  /*2bc0*/  ISETP.GT.AND P3, PT, R4, 0x1, PT ;  /* 0x000000010400780c */ /* 0x000fe20003f64270 */
[----:B------:R-:W-:Y:S02]  /*2bd0*/  BSSY B1, `(.L_x_34) ;  /* 0x0000013000017945 */ /* 0x000fe40003800000 */
[----:B------:R-:W-:Y:S01]  /*2be0*/  IMAD.IADD R7, R109, 0x1, R7 ;  /* 0x000000016d077824 */ /* 0x000fe200078e0207 */
[----:B------:R-:W-:Y:S01]  /*2bf0*/  P2R R119, PR, RZ, 0x8 ;  /* 0x00000008ff777803 */ /* 0x000fe20000000000 */
[----:B------:R-:W-:Y:S02]  /*2c00*/  IMAD.SHL.U32 R114, R110, 0x8, RZ ;  /* 0x000000086e727824 */ /* 0x000fe400078e00ff */
[----:B------:R-:W-:-:S04]  /*2c10*/  IMAD.WIDE.U32 R6, R23, R20, R6 ;  /* 0x0000001417067225 */ /* 0x000fc800078e0006 */
[----:B------:R-:W-:Y:S01]  /*2c20*/  IMAD.IADD R7, R123, 0x1, R7 ;  /* 0x000000017b077824 */ /* 0x000fe200078e0207 */
[----:B0-----:R-:W-:-:S04]  /*2c30*/  LEA R8, P2, R6, R12, 0x2 ;  /* 0x0000000c06087211 */ /* 0x001fc800078410ff */
[----:B------:R-:W-:Y:S02]  /*2c40*/  LEA.HI.X R9, R6, R13, R7, 0x2, P2 ;  /* 0x0000000d06097211 */ /* 0x000fe400010f1407 */
[----:B--2---:R-:W-:-:S05]  /*2c50*/  LOP3.LUT R15, R5, 0xffffe000, RZ, 0xc0, !PT ;  /* 0xffffe000050f7812 */ /* 0x004fca00078ec0ff */
[----:B------:R-:W-:Y:S01]  /*2c60*/  FMUL R21, R15, R90 ;  /* 0x0000005a0f157220 */ /* 0x000fe20000400000 */
[----:B------:R-:W-:Y:S02]  /*2c70*/  LEA.HI.X R15, R102, UR5, R115, 0x2, P1 ;  /* 0x00000005660f7c11 */ /* 0x000fe400088f1473 */
[----:B------:R-:W-:Y:S01]  /*2c80*/  ISETP.GT.AND P1, PT, R3, RZ, P3 ;  /* 0x000000ff0300720c */ /* 0x000fe20001f24270 */
[----:B------:R-:W-:Y:S01]  /*2c90*/  FFMA R21, R56, R22, R21 ;  /* 0x0000001638157223 */ /* 0x000fe20000000015 */
[----:B------:R-:W-:-:S04]  /*2ca0*/  SHF.L.U64.HI R115, R110, 0x3, R111 ;  /* 0x000000036e737819 */ /* 0x000fc8000001026f */
[----:B------:R-:W-:Y:S01]  /*2cb0*/  F2FP.TF32.F32.PACK_B R21, R21 ;  /* 0x00000015ff15723e */ /* 0x000fe200024050ff */
[----:B------:R-:W-:-:S04]  /*2cc0*/  IMAD.WIDE.U32 R102, R112, R110, R114 ;  /* 0x0000006e70667225 */ /* 0x000fc800078e0072 */
[----:B------:R0:W-:Y:S02]  /*2cd0*/  @P0 STG.E desc[UR36][R14.64], R21 ;  /* 0x000000150e000986 */ /* 0x0001e4000c101924 */
[----:B------:R-:W-:Y:S05]  /*2ce0*/  @!P1 BRA `(.L_x_35) ;  /* 0x0000000000049947 */ /* 0x000fea0003800000 */
[----:B------:R1:W5:Y:S02]  /*2cf0*/  LDG.E.LTC128B R5, desc[UR36][R8.64+0x4] ;  /* 0x0000042408057981 */ /* 0x000364000c1e1920 */
.L_x_35:
[----:B------:R-:W-:Y:S05]  /*2d00*/  BSYNC B1 ;  /* 0x0000000000017941 */ /* 0x000fea0003800000 */
.L_x_34:
[----:B-----5:R-:W-:Y:S01]  /*2d10*/  LOP3.LUT R7, R5, 0xffffe000, RZ, 0xc0, !PT ;  /* 0xffffe00005077812 */ /* 0x020fe200078ec0ff */
[----:B------:R-:W-:Y:S01]  /*2d20*/  IMAD.IADD R103, R109, 0x1, R103 ;  /* 0x000000016d677824 */ /* 0x000fe200078e0267 */
[----:B0-----:R-:W-:Y:S01]  /*2d30*/  IADD3 R21, P2, R106, R102, RZ ;  /* 0x000000666a157210 */ /* 0x001fe20007f5e0ff */
[----:B------:R-:W-:Y:S01]  /*2d40*/  IMAD.MOV.U32 R118, RZ, RZ, R5 ;  /* 0x000000ffff767224 */ /* 0x000fe200078e0005 */
[----:B------:R-:W-:Y:S01]  /*2d50*/  ISETP.GT.AND P0, PT, R3, 0x8, P5 ;  /* 0x000000080300780c */ /* 0x000fe20002f04270 */
[----:B------:R-:W-:Y:S02]  /*2d60*/  FMUL R6, R7, R90 ;  /* 0x0000005a07067220 */ /* 0x000fe40000400000 */
[----:B------:R-:W-:Y:S02]  /*2d70*/  IMAD.X R56, R103, 0x1, R105, P2 ;  /* 0x0000000167387824 */ /* 0x000fe400010e0669 */
[----:B------:R-:W-:Y:S01]  /*2d80*/  FFMA R109, R57, R22, R6 ;  /* 0x00000016396d7223 */ /* 0x000fe20000000006 */
[----:B------:R-:W-:-:S04]  /*2d90*/  LEA R6, P2, R21, R12, 0x2 ;  /* 0x0000000c15067211 */ /* 0x000fc800078410ff */
[----:B------:R-:W-:Y:S02]  /*2da0*/  F2FP.TF32.F32.PACK_B R109, R109 ;  /* 0x0000006dff6d723e */ /* 0x000fe400024050ff */
[----:B------:R-:W-:-:S03]  /*2db0*/  LEA.HI.X R7, R21, R13, R56, 0x2, P2 ;  /* 0x0000000d15077211 */ /* 0x000fc600010f1438 */
[----:B------:R0:W-:Y:S04]  /*2dc0*/  @P1 STG.E desc[UR36][R14.64+0x4], R109 ;  /* 0x0000046d0e001986 */ /* 0x0001e8000c101924 */
[----:B------:R-:W2:Y:S01]  /*2dd0*/  @P0 LDG.E.LTC128B R118, desc[UR36][R6.64] ;  /* 0x0000002406760981 */ /* 0x000ea2000c1e1920 */
[----:B------:R-:W-:Y:S01]  /*2de0*/  IADD3 R56, P1, R10, R102, RZ ;  /* 0x000000660a387210 */ /* 0x000fe20007f3e0ff */
[----:B------:R-:W-:Y:S01]  /*2df0*/  IMAD.SHL.U32 R121, R91, 0x4, RZ ;  /* 0x000000045b797824 */ /* 0x000fe200078e00ff */
[----:B------:R-:W-:Y:S03]  /*2e00*/  BSSY B1, `(.L_x_36) ;  /* 0x0000012000017945 */ /* 0x000fe60003800000 */
[----:B------:R-:W-:Y:S01]  /*2e10*/  IMAD.X R57, R11, 0x1, R103, P1 ;  /* 0x000000010b397824 */ /* 0x000fe200008e0667 */
[----:B------:R-:W-:Y:S01]  /*2e20*/  IADD3 R108, P2, R121, R14, RZ ;  /* 0x0000000e796c7210 */ /* 0x000fe20007f5e0ff */
[----:B------:R-:W-:-:S04]  /*2e30*/  IMAD.WIDE.U32 R56, R23, R20, R56 ;  /* 0x0000001417387225 */ /* 0x000fc800078e0038 */
[----:B------:R-:W-:Y:S01]  /*2e40*/  IMAD.IADD R21, R123, 0x1, R57 ;  /* 0x000000017b157824 */ /* 0x000fe200078e0239 */
[----:B------:R-:W-:Y:S02]  /*2e50*/  SHF.L.U64.HI R57, R91, 0x2, R94 ;  /* 0x000000025b397819 */ /* 0x000fe4000001025e */
[----:B------:R-:W-:-:S03]  /*2e60*/  LEA R102, P1, R56, R12, 0x2 ;  /* 0x0000000c38667211 */ /* 0x000fc600078210ff */
[----:B0-----:R-:W-:Y:S01]  /*2e70*/  IMAD.X R109, R57, 0x1, R15, P2 ;  /* 0x00000001396d7824 */ /* 0x001fe200010e060f */
[----:B------:R-:W-:Y:S01]  /*2e80*/  LEA.HI.X R103, R56, R13, R21, 0x2, P1 ;  /* 0x0000000d38677211 */ /* 0x000fe200008f1415 */
[----:B------:R-:W-:Y:S01]  /*2e90*/  IMAD.SHL.U32 R21, R92, 0x4, RZ ;  /* 0x000000045c157824 */ /* 0x000fe200078e00ff */
[----:B------:R-:W-:Y:S02]  /*2ea0*/  ISETP.GT.AND P1, PT, R3, 0x8, P3 ;  /* 0x000000080300780c */ /* 0x000fe40001f24270 */
[----:B--2---:R-:W-:-:S05]  /*2eb0*/  LOP3.LUT R5, R118, 0xffffe000, RZ, 0xc0, !PT ;  /* 0xffffe00076057812 */ /* 0x004fca00078ec0ff */
[----:B------:R-:W-:-:S04]  /*2ec0*/  FMUL R5, R5, R90 ;  /* 0x0000005a05057220 */ /* 0x000fc80000400000 */
[----:B------:R-:W-:-:S05]  /*2ed0*/  FFMA R5, R58, R22, R5 ;  /* 0x000000163a057223 */ /* 0x000fca0000000005 */
[----:B------:R-:W-:-:S05]  /*2ee0*/  F2FP.TF32.F32.PACK_B R5, R5 ;  /* 0x00000005ff05723e */ /* 0x000fca00024050ff */
[----:B------:R0:W-:Y:S01]  /*2ef0*/  @P0 STG.E desc[UR36][R108.64], R5 ;  /* 0x000000056c000986 */ /* 0x0001e2000c101924 */
[----:B------:R-:W-:Y:S05]  /*2f00*/  @!P1 BRA `(.L_x_37) ;  /* 0x0000000000049947 */ /* 0x000fea0003800000 */
[----:B------:R2:W5:Y:S02]  /*2f10*/  LDG.E.LTC128B R118, desc[UR36][R102.64+0x4] ;  /* 0x0000042466767981 */ /* 0x000564000c1e1920 */
.L_x_37:
[----:B------:R-:W-:Y:S05]  /*2f20*/  BSYNC B1 ;  /* 0x0000000000017941 */ /* 0x000fea0003800000 */
.L_x_36:
[----:B-----5:R-:W-:Y:S01]  /*2f30*/  LOP3.LUT R7, R118, 0xffffe000, RZ, 0xc0, !PT ;  /* 0xffffe00076077812 */ /* 0x020fe200078ec0ff */
[----:B------:R-:W-:Y:S01]  /*2f40*/  IMAD.MOV.U32 R58, RZ, RZ, R108 ;  /* 0x000000ffff3a7224 */ /* 0x000fe200078e006c */
[----:B0-----:R-:W-:Y:S01]  /*2f50*/  SHF.L.U64.HI R5, R92, 0x2, R93 ;  /* 0x000000025c057819 */ /* 0x001fe2000001025d */
[----:B------:R-:W-:Y:S01]  /*2f60*/  BSSY B1, `(.L_x_38) ;  /* 0x000000d000017945 */ /* 0x000fe20003800000 */
[----:B------:R-:W-:Y:S01]  /*2f70*/  IADD3 R6, P0, P2, R21, R14, R121 ;  /* 0x0000000e15067210 */ /* 0x000fe20007a1e079 */
[----:B------:R-:W-:Y:S01]  /*2f80*/  FMUL R56, R7, R90 ;  /* 0x0000005a07387220 */ /* 0x000fe20000400000 */
[----:B------:R-:W-:Y:S02]  /*2f90*/  ISETP.GT.AND P3, PT, R4, 0x8, PT ;  /* 0x000000080400780c */ /* 0x000fe40003f64270 */
[----:B------:R-:W-:Y:S01]  /*2fa0*/  IADD3.X R7, R5, R15, R57, P0, P2 ;  /* 0x0000000f05077210 */ /* 0x000fe200007e4439 */
[----:B------:R-:W-:Y:S01]  /*2fb0*/  FFMA R57, R59, R22, R56 ;  /* 0x000000163b397223 */ /* 0x000fe20000000038 */
[----:B------:R-:W-:Y:S01]  /*2fc0*/  IMAD.MOV.U32 R59, RZ, RZ, R109 ;  /* 0x000000ffff3b7224 */ /* 0x000fe200078e006d */
[----:B------:R-:W-:-:S02]  /*2fd0*/  ISETP.GT.AND P0, PT, R3, RZ, P3 ;  /* 0x000000ff0300720c */ /* 0x000fc40001f04270 */
[----:B------:R-:W-:Y:S02]  /*2fe0*/  P2R R120, PR, RZ, 0x8 ;  /* 0x00000008ff787803 */ /* 0x000fe40000000000 */
[----:B------:R-:W-:-:S05]  /*2ff0*/  F2FP.TF32.F32.PACK_B R57, R57 ;  /* 0x00000039ff39723e */ /* 0x000fca00024050ff */
[----:B------:R0:W-:Y:S04]  /*3000*/  @P1 STG.E desc[UR36][R58.64+0x4], R57 ;  /* 0x000004393a001986 */ /* 0x0001e8000c101924 */
[----:B------:R-:W-:Y:S05]  /*3010*/  @!P0 BRA `(.L_x_39) ;  /* 0x0000000000048947 */ /* 0x000fea0003800000 */
[----:B------:R3:W5:Y:S02]  /*3020*/  LDG.E.LTC128B R118, desc[UR36][R8.64+0x20] ;  /* 0x0000202408767981 */ /* 0x000764000c1e1920 */
.L_x_39:
[----:B------:R-:W-:Y:S05]  /*3030*/  BSYNC B1 ;  /* 0x0000000000017941 */ /* 0x000fea0003800000 */
.L_x_38:
[----:B0----5:R-:W-:Y:S01]  /*3040*/  LOP3.LUT R57, R118, 0xffffe000, RZ, 0xc0, !PT ;  /* 0xffffe00076397812 */ /* 0x021fe200078ec0ff */
[----:B------:R-:W-:Y:S01]  /*3050*/  BSSY B1, `(.L_x_40) ;  /* 0x000000a000017945 */ /* 0x000fe20003800000 */
[----:B------:R-:W-:-:S03]  /*3060*/  ISETP.GT.AND P1, PT, R4, 0x9, PT ;  /* 0x000000090400780c */ /* 0x000fc60003f24270 */
[----:B------:R-:W-:Y:S01]  /*3070*/  FMUL R57, R57, R90 ;  /* 0x0000005a39397220 */ /* 0x000fe20000400000 */
[----:B------:R-:W-:-:S03]  /*3080*/  P2R R121, PR, RZ, 0x2 ;  /* 0x00000002ff797803 */ /* 0x000fc60000000000 */
[----:B------:R-:W-:-:S05]  /*3090*/  FFMA R57, R60, R22, R57 ;  /* 0x000000163c397223 */ /* 0x000fca0000000039 */
[----:B------:R-:W-:-:S05]  /*30a0*/  F2FP.TF32.F32.PACK_B R57, R57 ;  /* 0x00000039ff39723e */ /* 0x000fca00024050ff */
[----:B------:R0:W-:Y:S01]  /*30b0*/  @P0 STG.E desc[UR36][R14.64+0x20], R57 ;  /* 0x000020390e000986 */ /* 0x0001e2000c101924 */
[----:B------:R-:W-:-:S13]  /*30c0*/  ISETP.GT.AND P0, PT, R3, RZ, P1 ;  /* 0x000000ff0300720c */ /* 0x000fda0000f04270 */
[----:B0-----:R-:W-:Y:S05]  /*30d0*/  @!P0 BRA `(.L_x_41) ;  /* 0x0000000000048947 */ /* 0x001fea0003800000 */
[----:B------:R0:W5:Y:S02]  /*30e0*/  LDG.E.LTC128B R118, desc[UR36][R8.64+0x24] ;  /* 0x0000242408767981 */ /* 0x000164000c1e1920 */
.L_x_41:
[----:B------:R-:W-:Y:S05]  /*30f0*/  BSYNC B1 ;  /* 0x0000000000017941 */ /* 0x000fea0003800000 */
.L_x_40:
[----:B-----5:R-:W-:Y:S01]  /*3100*/  LOP3.LUT R57, R118, 0xffffe000, RZ, 0xc0, !PT ;  /* 0xffffe00076397812 */ /* 0x020fe200078ec0ff */
[----:B------:R-:W-:Y:S04]  /*3110*/  BSSY B1, `(.L_x_42) ;  /* 0x0000008000017945 */ /* 0x000fe80003800000 */
[----:B------:R-:W-:-:S04]  /*3120*/  FMUL R56, R57, R90 ;  /* 0x0000005a39387220 */ /* 0x000fc80000400000 */
[----:B------:R-:W-:-:S05]  /*3130*/  FFMA R61, R61, R22, R56 ;  /* 0x000000163d3d7223 */ /* 0x000fca0000000038 */
[----:B------:R-:W-:-:S05]  /*3140*/  F2FP.TF32.F32.PACK_B R61, R61 ;  /* 0x0000003dff3d723e */ /* 0x000fca00024050ff */
[----:B------:R4:W-:Y:S01]  /*3150*/  @P0 STG.E desc[UR36][R14.64+0x24], R61 ;  /* 0x0000243d0e000986 */ /* 0x0009e2000c101924 */
[----:B------:R-:W-:-:S13]  /*3160*/  ISETP.GT.AND P0, PT, R3, 0x8, P3 ;  /* 0x000000080300780c */ /* 0x000fda0001f04270 */
[----:B----4-:R-:W-:Y:S05]  /*3170*/  @!P0 BRA `(.L_x_43) ;  /* 0x0000000000048947 */ /* 0x010fea0003800000 */
[----:B------:R4:W5:Y:S02]  /*3180*/  LDG.E.LTC128B R118, desc[UR36][R102.64+0x20] ;  /* 0x0000202466767981 */ /* 0x000964000c1e1920 */
.L_x_43:
[----:B------:R-:W-:Y:S05]  /*3190*/  BSYNC B1 ;  /* 0x0000000000017941 */ /* 0x000fea0003800000 */
.L_x_42:
[----:B-----5:R-:W-:Y:S01]  /*31a0*/  LOP3.LUT R57, R118, 0xffffe000, RZ, 0xc0, !PT ;  /* 0xffffe00076397812 */ /* 0x020fe200078ec0ff */
[----:B------:R-:W-:Y:S04]  /*31b0*/  BSSY B1, `(.L_x_44) ;  /* 0x000000a000017945 */ /* 0x000fe80003800000 */
[----:B------:R-:W-:-:S04]  /*31c0*/  FMUL R57, R57, R90 ;  /* 0x0000005a39397220 */ /* 0x000fc80000400000 */
[----:B------:R-:W-:-:S05]  /*31d0*/  FFMA R57, R62, R22, R57 ;  /* 0x000000163e397223 */ /* 0x000fca0000000039 */
[----:B------:R-:W-:-:S05]  /*31e0*/  F2FP.TF32.F32.PACK_B R57, R57 ;  /* 0x00000039ff39723e */ /* 0x000fca00024050ff */
[----:B------:R0:W-:Y:S01]  /*31f0*/  @P0 STG.E desc[UR36][R58.64+0x20], R57 ;  /* 0x000020393a000986 */ /* 0x0001e2000c101924 */
[----:B------:R-:W-:-:S05]  /*3200*/  IADD3 R125, P0, R112, 0x80, RZ ;  /* 0x00000080707d7810 */ /* 0x000fca0007f1e0ff */
[----:B------:R-:W-:Y:S01]  /*3210*/  IMAD.X R113, RZ, RZ, R113, P0 ;  /* 0x000000ffff717224 */ /* 0x000fe200000e0671 */
[----:B------:R-:W-:-:S13]  /*3220*/  ISETP.GT.AND P0, PT, R3, 0x8, P1 ;  /* 0x000000080300780c */ /* 0x000fda0000f04270 */
[----:B0-----:R-:W-:Y:S05]  /*3230*/  @!P0 BRA `(.L_x_45) ;  /* 0x0000000000048947 */ /* 0x001fea0003800000 */
[----:B------:R0:W5:Y:S02]  /*3240*/  LDG.E.LTC128B R118, desc[UR36][R102.64+0x24] ;  /* 0x0000242466767981 */ /* 0x000164000c1e1920 */
.L_x_45:
[----:B------:R-:W-:Y:S05]  /*3250*/  BSYNC B1 ;  /* 0x0000000000017941 */ /* 0x000fea0003800000 */
.L_x_44:
[----:B-----5:R-:W-:Y:S01]  /*3260*/  LOP3.LUT R57, R118, 0xffffe000, RZ, 0xc0, !PT ;  /* 0xffffe00076397812 */ /* 0x020fe200078ec0ff */
[----:B------:R-:W-:Y:S01]  /*3270*/  IMAD R60, R113, R110, RZ ;  /* 0x0000006e713c7224 */ /* 0x000fe200078e02ff */
[----:B------:R-:W-:Y:S01]  /*3280*/  ISETP.GT.AND P2, PT, R4, 0x10, PT ;  /* 0x000000100400780c */ /* 0x000fe20003f44270 */
[----:B------:R-:W-:Y:S02]  /*3290*/  BSSY B1, `(.L_x_46) ;  /* 0x0000020000017945 */ /* 0x000fe40003800000 */
[----:B------:R-:W-:Y:S01]  /*32a0*/  FMUL R56, R57, R90 ;  /* 0x0000005a39387220 */ /* 0x000fe20000400000 */
[C---:B------:R-:W-:Y:S02]  /*32b0*/  IMAD R107, R125.reuse, R111, R60 ;  /* 0x0000006f7d6b7224 */ /* 0x040fe400078e023c */
[----:B------:R-:W-:-:S04]  /*32c0*/  IMAD.WIDE.U32 R60, R125, R110, R10 ;  /* 0x0000006e7d3c7225 */ /* 0x000fc800078e000a */
[----:B------:R-:W-:Y:S01]  /*32d0*/  FFMA R113, R63, R22, R56 ;  /* 0x000000163f717223 */ /* 0x000fe20000000038 */
[----:B------:R-:W-:-:S04]  /*32e0*/  IMAD.IADD R61, R107, 0x1, R61 ;  /* 0x000000016b3d7824 */ /* 0x000fc800078e023d */
[----:B------:R-:W-:Y:S01]  /*32f0*/  F2FP.TF32.F32.PACK_B R113, R113 ;  /* 0x00000071ff71723e */ /* 0x000fe200024050ff */
[----:B------:R-:W-:-:S04]  /*3300*/  IMAD.WIDE.U32 R56, R125, R110, R104 ;  /* 0x0000006e7d387225 */ /* 0x000fc800078e0068 */
[----:B------:R0:W-:Y:S01]  /*3310*/  @P0 STG.E desc[UR36][R58.64+0x24], R113 ;  /* 0x000024713a000986 */ /* 0x0001e2000c101924 */
[----:B------:R-:W-:Y:S01]  /*3320*/  IMAD.WIDE.U32 R62, R23, R20, R60 ;  /* 0x00000014173e7225 */ /* 0x000fe200078e003c */
[----:B------:R-:W-:-:S03]  /*3330*/  LEA R60, P0, R56, R12, 0x2 ;  /* 0x0000000c383c7211 */ /* 0x000fc600078010ff */
[----:B------:R-:W-:Y:S02]  /*3340*/  IMAD.IADD R57, R57, 0x1, R107 ;  /* 0x0000000139397824 */ /* 0x000fe400078e026b */
[----:B------:R-:W-:-:S03]  /*3350*/  IMAD.WIDE.U32 R110, R125, R110, R114 ;  /* 0x0000006e7d6e7225 */ /* 0x000fc600078e0072 */
[----:B------:R-:W-:Y:S01]  /*3360*/  LEA.HI.X R61, R56, R13, R57, 0x2, P0 ;  /* 0x0000000d383d7211 */ /* 0x000fe200000f1439 */
[----:B------:R-:W-:Y:S01]  /*3370*/  IMAD.IADD R57, R123, 0x1, R63 ;  /* 0x000000017b397824 */ /* 0x000fe200078e023f */
[----:B------:R-:W-:Y:S01]  /*3380*/  LEA R56, P0, R62, R12, 0x2 ;  /* 0x0000000c3e387211 */ /* 0x000fe200078010ff */
[----:B------:R-:W-:-:S03]  /*3390*/  IMAD.IADD R107, R107, 0x1, R111 ;  /* 0x000000016b6b7824 */ /* 0x000fc600078e026f */
[----:B------:R-:W-:Y:S02]  /*33a0*/  LEA.HI.X R57, R62, R13, R57, 0x2, P0 ;  /* 0x0000000d3e397211 */ /* 0x000fe400000f1439 */
[----:B------:R-:W-:-:S05]  /*33b0*/  IADD3 R106, P0, R106, R110, RZ ;  /* 0x0000006e6a6a7210 */ /* 0x000fca0007f1e0ff */
[----:B------:R-:W-:Y:S01]  /*33c0*/  IMAD.X R104, R107, 0x1, R105, P0 ;  /* 0x000000016b687824 */ /* 0x000fe200000e0669 */
[----:B------:R-:W-:-:S05]  /*33d0*/  IADD3 R62, P0, R10, R110, RZ ;  /* 0x0000006e0a3e7210 */ /* 0x000fca0007f1e0ff */
[----:B------:R-:W-:Y:S01]  /*33e0*/  IMAD.X R63, R11, 0x1, R107, P0 ;  /* 0x000000010b3f7824 */ /* 0x000fe200000e066b */
[----:B------:R-:W-:Y:S01]  /*33f0*/  LEA R10, P0, R106, R12, 0x2 ;  /* 0x0000000c6a0a7211 */ /* 0x000fe200078010ff */
[----:B------:R-:W-:-:S03]  /*3400*/  IMAD.WIDE.U32 R62, R23, R20, R62 ;  /* 0x00000014173e7225 */ /* 0x000fc600078e003e */
[----:B------:R-:W-:Y:S02]  /*3410*/  LEA.HI.X R11, R106, R13, R104, 0x2, P0 ;  /* 0x0000000d6a0b7211 */ /* 0x000fe400000f1468 */
[----:B------:R-:W-:Y:S01]  /*3420*/  P2R R104, PR, RZ, 0x4 ;  /* 0x00000004ff687803 */ /* 0x000fe20000000000 */
[----:B------:R-:W-:Y:S01]  /*3430*/  IMAD.IADD R20, R123, 0x1, R63 ;  /* 0x000000017b147824 */ /* 0x000fe200078e023f */
[----:B------:R-:W-:-:S04]  /*3440*/  LEA R12, P0, R62, R12, 0x2 ;  /* 0x0000000c3e0c7211 */ /* 0x000fc800078010ff */
[----:B------:R-:W-:Y:S02]  /*3450*/  LEA.HI.X R13, R62, R13, R20, 0x2, P0 ;  /* 0x0000000d3e0d7211 */ /* 0x000fe400000f1414 */
[----:B------:R-:W-:-:S13]  /*3460*/  ISETP.GT.AND P0, PT, R3, RZ, P2 ;  /* 0x000000ff0300720c */ /* 0x000fda0001704270 */
[----:B0-----:R-:W-:Y:S05]  /*3470*/  @!P0 BRA `(.L_x_47) ;  /* 0x0000000000048947 */ /* 0x001fea0003800000 */
[----:B------:R0:W5:Y:S02]  /*3480*/  LDG.E.LTC128B R118, desc[UR36][R8.64+0x40] ;  /* 0x0000402408767981 */ /* 0x000164000c1e1920 */
.L_x_47:
[----:B------:R-:W-:Y:S05]  /*3490*/  BSYNC B1 ;  /* 0x0000000000017941 */ /* 0x000fea0003800000 */
.L_x_46:
[----:B-----5:R-:W-:Y:S01]  /*34a0*/  LOP3.LUT R23, R118, 0xffffe000, RZ, 0xc0, !PT ;  /* 0xffffe00076177812 */ /* 0x020fe200078ec0ff */
        /* <DEDUP_REMOVED lines=10> */
.L_x_49:
[----:B------:R-:W-:Y:S05]  /*3550*/  BSYNC B1 ;  /* 0x0000000000017941 */ /* 0x000fea0003800000 */
.L_x_48:
[----:B-----5:R-:W-:Y:S01]  /*3560*/  LOP3.LUT R23, R118, 0xffffe000, RZ, 0xc0, !PT ;  /* 0xffffe00076177812 */ /* 0x020fe200078ec0ff */
[----:B------:R-:W-:Y:S04]  /*3570*/  BSSY B1, `(.L_x_50) ;  /* 0x0000008000017945 */ /* 0x000fe80003800000 */
[----:B------:R-:W-:-:S04]  /*3580*/  FMUL R20, R23, R90 ;  /* 0x0000005a17147220 */ /* 0x000fc80000400000 */
[----:B------:R-:W-:-:S05]  /*3590*/  FFMA R65, R65, R22, R20 ;  /* 0x0000001641417223 */ /* 0x000fca0000000014 */
[----:B------:R-:W-:-:S05]  /*35a0*/  F2FP.TF32.F32.PACK_B R65, R65 ;  /* 0x00000041ff41723e */ /* 0x000fca00024050ff */
[----:B------:R0:W-:Y:S01]  /*35b0*/  @P0 STG.E desc[UR36][R14.64+0x44], R65 ;  /* 0x000044410e000986 */ /* 0x0001e2000c101924 */
[----:B------:R-:W-:-:S13]  /*35c0*/  ISETP.GT.AND P0, PT, R3, 0x8, P2 ;  /* 0x000000080300780c */ /* 0x000fda0001704270 */
[----:B0-----:R-:W-:Y:S05]  /*35d0*/  @!P0 BRA `(.L_x_51) ;  /* 0x0000000000048947 */ /* 0x001fea0003800000 */
[----:B------:R0:W5:Y:S02]  /*35e0*/  LDG.E.LTC128B R118, desc[UR36][R102.64+0x40] ;  /* 0x0000402466767981 */ /* 0x000164000c1e1920 */
.L_x_51:
[----:B------:R-:W-:Y:S05]  /*35f0*/  BSYNC B1 ;  /* 0x0000000000017941 */ /* 0x000fea0003800000 */
.L_x_50:
        /* <DEDUP_REMOVED lines=9> */
.L_x_53:
[----:B------:R-:W-:Y:S05]  /*3690*/  BSYNC B1 ;  /* 0x0000000000017941 */ /* 0x000fea0003800000 */
.L_x_52:
        /* <DEDUP_REMOVED lines=11> */
.L_x_55:
[----:B------:R-:W-:Y:S05]  /*3750*/  BSYNC B1 ;  /* 0x0000000000017941 */ /* 0x000fea0003800000 */
.L_x_54:
        /* <DEDUP_REMOVED lines=11> */
.L_x_57:
[----:B------:R-:W-:Y:S05]  /*3810*/  BSYNC B1 ;  /* 0x0000000000017941 */ /* 0x000fea0003800000 */
.L_x_56:
        /* <DEDUP_REMOVED lines=9> */
.L_x_59:
[----:B------:R-:W-:Y:S05]  /*38b0*/  BSYNC B1 ;  /* 0x0000000000017941 */ /* 0x000fea0003800000 */
.L_x_58:
        /* <DEDUP_REMOVED lines=9> */
.L_x_61:
[----:B------:R-:W-:Y:S05]  /*3950*/  BSYNC B1 ;  /* 0x0000000000017941 */ /* 0x000fea0003800000 */
.L_x_60:
        /* <DEDUP_REMOVED lines=11> */
.L_x_63:
[----:B------:R-:W-:Y:S05]  /*3a10*/  BSYNC B1 ;  /* 0x0000000000017941 */ /* 0x000fea0003800000 */
.L_x_62:
        /* <DEDUP_REMOVED lines=11> */
.L_x_65:
[----:B------:R-:W-:Y:S05]  /*3ad0*/  BSYNC B1 ;  /* 0x0000000000017941 */ /* 0x000fea0003800000 */
.L_x_64:
        /* <DEDUP_REMOVED lines=9> */
.L_x_67:
[----:B------:R-:W-:Y:S05]  /*3b70*/  BSYNC B1 ;  /* 0x0000000000017941 */ /* 0x000fea0003800000 */
.L_x_66:
        /* <DEDUP_REMOVED lines=9> */
.L_x_69:
[----:B------:R-:W-:Y:S05]  /*3c10*/  BSYNC B1 ;  /* 0x0000000000017941 */ /* 0x000fea0003800000 */
.L_x_68:
        /* <DEDUP_REMOVED lines=11> */
.L_x_71:
[----:B------:R-:W-:Y:S05]  /*3cd0*/  BSYNC B1 ;  /* 0x0000000000017941 */ /* 0x000fea0003800000 */
.L_x_70:
        /* <DEDUP_REMOVED lines=11> */
.L_x_73:
[----:B------:R-:W-:Y:S05]  /*3d90*/  BSYNC B1 ;  /* 0x0000000000017941 */ /* 0x000fea0003800000 */
.L_x_72:
        /* <DEDUP_REMOVED lines=9> */
.L_x_75:
[----:B------:R-:W-:Y:S05]  /*3e30*/  BSYNC B1 ;  /* 0x0000000000017941 */ /* 0x000fea0003800000 */
.L_x_74:
        /* <DEDUP_REMOVED lines=9> */
.L_x_77:
[----:B------:R-:W-:Y:S05]  /*3ed0*/  BSYNC B1 ;  /* 0x0000000000017941 */ /* 0x000fea0003800000 */
.L_x_76:
[----:B-----5:R-:W-:Y:S01]  /*3ee0*/  LOP3.LUT R23, R118, 0xffffe000, RZ, 0xc0, !PT ;  /* 0xffffe00076177812 */ /* 0x020fe200078ec0ff */
[----:B------:R-:W-:Y:S01]  /*3ef0*/  BSSY B1, `(.L_x_78) ;  /* 0x0000009000017945 */ /* 0x000fe20003800000 */
[----:B------:R-:W-:-:S03]  /*3f00*/  ISETP.GT.AND P6, PT, R4, 0x30, PT ;  /* 0x000000300400780c */ /* 0x000fc60003fc4270 */
[----:B------:R-:W-:-:S04]  /*3f10*/  FMUL R20, R23, R90 ;  /* 0x0000005a17147220 */ /* 0x000fc80000400000 */
[----:B------:R-:W-:-:S05]  /*3f20*/  FFMA R79, R79, R22, R20 ;  /* 0x000000164f4f7223 */ /* 0x000fca0000000014 */
[----:B------:R-:W-:-:S05]  /*3f30*/  F2FP.TF32.F32.PACK_B R79, R79 ;  /* 0x0000004fff4f723e */ /* 0x000fca00024050ff */
[----:B------:R0:W-:Y:S01]  /*3f40*/  @P0 STG.E desc[UR36][R58.64+0xa4], R79 ;  /* 0x0000a44f3a000986 */ /* 0x0001e2000c101924 */
[----:B------:R-:W-:-:S13]  /*3f50*/  ISETP.GT.AND P0, PT, R3, RZ, P6 ;  /* 0x000000ff0300720c */ /* 0x000fda0003704270 */
[----:B0-----:R-:W-:Y:S05]  /*3f60*/  @!P0 BRA `(.L_x_79) ;  /* 0x0000000000048947 */ /* 0x001fea0003800000 */
[----:B------:R0:W5:Y:S02]  /*3f70*/  LDG.E.LTC128B R118, desc[UR36][R8.64+0xc0] ;  /* 0x0000c02408767981 */ /* 0x000164000c1e1920 */
.L_x_79:
[----:B------:R-:W-:Y:S05]  /*3f80*/  BSYNC B1 ;  /* 0x0000000000017941 */ /* 0x000fea0003800000 */
.L_x_78:
        /* <DEDUP_REMOVED lines=10> */
.L_x_81:
[----:B------:R-:W-:Y:S05]  /*4030*/  BSYNC B1 ;  /* 0x0000000000017941 */ /* 0x000fea0003800000 */
.L_x_80:
        /* <DEDUP_REMOVED lines=9> */
.L_x_83:
[----:B------:R-:W-:Y:S05]  /*40d0*/  BSYNC B1 ;  /* 0x0000000000017941 */ /* 0x000fea0003800000 */
.L_x_82:
        /* <DEDUP_REMOVED lines=9> */
.L_x_85:
[----:B------:R-:W-:Y:S05]  /*4170*/  BSYNC B1 ;  /* 0x0000000000017941 */ /* 0x000fea0003800000 */
.L_x_84:
        /* <DEDUP_REMOVED lines=10> */
.L_x_87:
[----:B------:R-:W-:Y:S05]  /*4220*/  BSYNC B1 ;  /* 0x0000000000017941 */ /* 0x000fea0003800000 */
.L_x_86:
[----:B-----5:R-:W-:Y:S01]  /*4230*/  LOP3.LUT R23, R118, 0xffffe000, RZ, 0xc0, !PT ;  /* 0xffffe00076177812 */ /* 0x020fe200078ec0ff */
[----:B------:R-:W-:Y:S04]  /*4240*/  BSSY B1, `(.L_x_88) ;  /* 0x000000f000017945 */ /* 0x000fe80003800000 */
[----:B------:R-:W-:-:S04]  /*4250*/  FMUL R23, R23, R90 ;  /* 0x0000005a17177220 */ /* 0x000fc80000400000 */
[----:B------:R-:W-:-:S05]  /*4260*/  FFMA R23, R84, R22, R23 ;  /* 0x0000001654177223 */ /* 0x000fca0000000017 */
[----:B------:R-:W-:-:S05]  /*4270*/  F2FP.TF32.F32.PACK_B R23, R23 ;  /* 0x00000017ff17723e */ /* 0x000fca00024050ff */
[----:B------:R0:W-:Y:S01]  /*4280*/  @P0 STG.E desc[UR36][R14.64+0xe0], R23 ;  /* 0x0000e0170e000986 */ /* 0x0001e2000c101924 */
[----:B------:R-:W-:-:S05]  /*4290*/  IADD3 R62, P0, R21, R108, RZ ;  /* 0x0000006c153e7210 */ /* 0x000fca0007f1e0ff */
[----:B------:R-:W-:Y:S01]  /*42a0*/  IMAD.X R63, R5, 0x1, R109, P0 ;  /* 0x00000001053f7824 */ /* 0x000fe200000e066d */
[----:B------:R-:W-:-:S05]  /*42b0*/  IADD3 R64, P0, R21, R108, RZ ;  /* 0x0000006c15407210 */ /* 0x000fca0007f1e0ff */
[----:B------:R-:W-:Y:S01]  /*42c0*/  IMAD.X R65, R5, 0x1, R109, P0 ;  /* 0x0000000105417824 */ /* 0x000fe200000e066d */
[----:B------:R-:W-:-:S05]  /*42d0*/  IADD3 R20, P0, R21, R14, RZ ;  /* 0x0000000e15147210 */ /* 0x000fca0007f1e0ff */
[----:B------:R-:W-:Y:S01]  /*42e0*/  IMAD.X R21, R5, 0x1, R15, P0 ;  /* 0x0000000105157824 */ /* 0x000fe200000e060f */
[----:B------:R-:W-:-:S04]  /*42f0*/  ISETP.GT.AND P0, PT, R4, 0x39, PT ;  /* 0x000000390400780c */ /* 0x000fc80003f04270 */
[----:B------:R-:W-:-:S13]  /*4300*/  ISETP.GT.AND P3, PT, R3, RZ, P0 ;  /* 0x000000ff0300720c */ /* 0x000fda0000764270 */
[----:B0-----:R-:W-:Y:S05]  /*4310*/  @!P3 BRA `(.L_x_89) ;  /* 0x000000000004b947 */ /* 0x001fea0003800000 */
[----:B------:R0:W5:Y:S02]  /*4320*/  LDG.E.LTC128B R118, desc[UR36][R8.64+0xe4] ;  /* 0x0000e42408767981 */ /* 0x000164000c1e1920 */
.L_x_89:
[----:B------:R-:W-:Y:S05]  /*4330*/  BSYNC B1 ;  /* 0x0000000000017941 */ /* 0x000fea0003800000 */
.L_x_88:
        /* <DEDUP_REMOVED lines=9> */
.L_x_91:
[----:B------:R-:W-:Y:S05]  /*43d0*/  BSYNC B1 ;  /* 0x0000000000017941 */ /* 0x000fea0003800000 */
.L_x_90:
        /* <DEDUP_REMOVED lines=9> */
.L_x_93:
[----:B------:R-:W-:Y:S05]  /*4470*/  BSYNC B1 ;  /* 0x0000000000017941 */ /* 0x000fea0003800000 */
.L_x_92:
[----:B-----5:R-:W-:-:S05]  /*4480*/  LOP3.LUT R5, R118, 0xffffe000, RZ, 0xc0, !PT ;  /* 0xffffe00076057812 */ /* 0x020fca00078ec0ff */
[----:B------:R-:W-:-:S04]  /*4490*/  FMUL R4, R5, R90 ;  /* 0x0000005a05047220 */ /* 0x000fc80000400000 */
[----:B------:R-:W-:-:S05]  /*44a0*/  FFMA R87, R87, R22, R4 ;  /* 0x0000001657577223 */ /* 0x000fca0000000004 */
[----:B------:R-:W-:-:S05]  /*44b0*/  F2FP.TF32.F32.PACK_B R87, R87 ;  /* 0x00000057ff57723e */ /* 0x000fca00024050ff */
[----:B------:R0:W-:Y:S01]  /*44c0*/  @P3 STG.E desc[UR36][R58.64+0xe4], R87 ;  /* 0x0000e4573a003986 */ /* 0x0001e2000c101924 */
[----:B------:R-:W-:-:S13]  /*44d0*/  ISETP.GT.AND P3, PT, R3, 0x80, P5 ;  /* 0x000000800300780c */ /* 0x000fda0002f64270 */
[----:B------:R-:W2:Y:S01]  /*44e0*/  @P3 LDG.E.LTC128B R118, desc[UR36][R60.64] ;  /* 0x000000243c763981 */ /* 0x000ea2000c1e1920 */
[----:B------:R-:W-:Y:S01]  /*44f0*/  BSSY B1, `(.L_x_94) ;  /* 0x000000a000017945 */ /* 0x000fe20003800000 */
[----:B--2---:R-:W-:-:S05]  /*4500*/  LOP3.LUT R5, R118, 0xffffe000, RZ, 0xc0, !PT ;  /* 0xffffe00076057812 */ /* 0x004fca00078ec0ff */
[----:B------:R-:W-:-:S04]  /*4510*/  FMUL R5, R5, R90 ;  /* 0x0000005a05057220 */ /* 0x000fc80000400000 */
[----:B------:R-:W-:-:S05]  /*4520*/  FFMA R5, R24, R22, R5 ;  /* 0x0000001618057223 */ /* 0x000fca0000000005 */
[----:B------:R-:W-:-:S05]  /*4530*/  F2FP.TF32.F32.PACK_B R5, R5 ;  /* 0x00000005ff05723e */ /* 0x000fca00024050ff */
[----:B------:R0:W-:Y:S01]  /*4540*/  @P3 STG.E desc[UR36][R20.64], R5 ;  /* 0x0000000514003986 */ /* 0x0001e2000c101924 */
[----:B------:R-:W-:-:S04]  /*4550*/  ISETP.NE.AND P3, PT, R119, RZ, PT ;  /* 0x000000ff7700720c */ /* 0x000fc80003f65270 */
[----:B------:R-:W-:-:S13]  /*4560*/  ISETP.GT.AND P3, PT, R3, 0x80, P3 ;  /* 0x000000800300780c */ /* 0x000fda0001f64270 */
[----:B0-----:R-:W-:Y:S05]  /*4570*/  @!P3 BRA `(.L_x_95) ;  /* 0x000000000004b947 */ /* 0x001fea0003800000 */
[----:B------:R0:W5:Y:S02]  /*4580*/  LDG.E.LTC128B R118, desc[UR36][R56.64+0x4] ;  /* 0x0000042438767981 */ /* 0x000164000c1e1920 */
.L_x_95:
[----:B------:R-:W-:Y:S05]  /*4590*/  BSYNC B1 ;  /* 0x0000000000017941 */ /* 0x000fea0003800000 */
.L_x_94:
[----:B-----5:R-:W-:Y:S01]  /*45a0*/  LOP3.LUT R5, R118, 0xffffe000, RZ, 0xc0, !PT ;  /* 0xffffe00076057812 */ /* 0x020fe200078ec0ff */
[----:B------:R-:W-:Y:S01]  /*45b0*/  BSSY B1, `(.L_x_96) ;  /* 0x000000a000017945 */ /* 0x000fe20003800000 */
[----:B------:R-:W-:-:S03]  /*45c0*/  ISETP.GT.AND P5, PT, R3, 0x88, P5 ;  /* 0x000000880300780c */ /* 0x000fc60002fa4270 */
[----:B------:R-:W-:Y:S01]  /*45d0*/  FMUL R4, R5, R90 ;  /* 0x0000005a05047220 */ /* 0x000fe20000400000 */
[----:B------:R-:W-:-:S03]  /*45e0*/  @P3 IMAD.MOV.U32 R5, RZ, RZ, R21 ;  /* 0x000000ffff053224 */ /* 0x000fc600078e0015 */
[----:B------:R-:W-:Y:S01]  /*45f0*/  FFMA R25, R25, R22, R4 ;  /* 0x0000001619197223 */ /* 0x000fe20000000004 */
[----:B------:R-:W-:-:S04]  /*4600*/  @P3 IMAD.MOV.U32 R4, RZ, RZ, R20 ;  /* 0x000000ffff043224 */ /* 0x000fc800078e0014 */
[----:B------:R-:W-:-:S05]  /*4610*/  F2FP.TF32.F32.PACK_B R25, R25 ;  /* 0x00000019ff19723e */ /* 0x000fca00024050ff */
[----:B------:R2:W-:Y:S01]  /*4620*/  @P3 STG.E desc[UR36][R4.64+0x4], R25 ;  /* 0x0000041904003986 */ /* 0x0005e2000c101924 */
[----:B------:R-:W-:Y:S05]  /*4630*/  @!P5 BRA `(.L_x_97) ;  /* 0x000000000004d947 */ /* 0x000fea0003800000 */
[----:B------:R0:W5:Y:S02]  /*4640*/  LDG.E.LTC128B R118, desc[UR36][R10.64] ;  /* 0x000000240a767981 */ /* 0x000164000c1e1920 */
.L_x_97:
[----:B------:R-:W-:Y:S05]  /*4650*/  BSYNC B1 ;  /* 0x0000000000017941 */ /* 0x000fea0003800000 */
.L_x_96:
[----:B--2--5:R-:W-:Y:S01]  /*4660*/  LOP3.LUT R5, R118, 0xffffe000, RZ, 0xc0, !PT ;  /* 0xffffe00076057812 */ /* 0x024fe200078ec0ff */
[----:B------:R-:W-:Y:S01]  /*4670*/  BSSY B1, `(.L_x_98) ;  /* 0x0000009000017945 */ /* 0x000fe20003800000 */
[----:B------:R-:W-:-:S03]  /*4680*/  ISETP.NE.AND P3, PT, R119, RZ, PT ;  /* 0x000000ff7700720c */ /* 0x000fc60003f65270 */
[----:B------:R-:W-:Y:S01]  /*4690*/  FMUL R5, R5, R90 ;  /* 0x0000005a05057220 */ /* 0x000fe20000400000 */
[----:B------:R-:W-:-:S03]  /*46a0*/  ISETP.GT.AND P3, PT, R3, 0x88, P3 ;  /* 0x000000880300780c */ /* 0x000fc60001f64270 */
[----:B------:R-:W-:-:S05]  /*46b0*/  FFMA R5, R26, R22, R5 ;  /* 0x000000161a057223 */ /* 0x000fca0000000005 */
[----:B------:R-:W-:-:S05]  /*46c0*/  F2FP.TF32.F32.PACK_B R5, R5 ;  /* 0x00000005ff05723e */ /* 0x000fca00024050ff */
[----:B------:R2:W-:Y:S01]  /*46d0*/  @P5 STG.E desc[UR36][R62.64], R5 ;  /* 0x000000053e005986 */ /* 0x0005e2000c101924 */
[----:B------:R-:W-:Y:S05]  /*46e0*/  @!P3 BRA `(.L_x_99) ;  /* 0x000000000004b947 */ /* 0x000fea0003800000 */
[----:B------:R0:W5:Y:S02]  /*46f0*/  LDG.E.LTC128B R118, desc[UR36][R12.64+0x4] ;  /* 0x000004240c767981 */ /* 0x000164000c1e1920 */
.L_x_99:
[----:B------:R-:W-:Y:S05]  /*4700*/  BSYNC B1 ;  /* 0x0000000000017941 */ /* 0x000fea0003800000 */
.L_x_98:
[----:B--2--5:R-:W-:Y:S01]  /*4710*/  LOP3.LUT R5, R118, 0xffffe000, RZ, 0xc0, !PT ;  /* 0xffffe00076057812 */ /* 0x024fe200078ec0ff */
[----:B------:R-:W-:Y:S01]  /*4720*/  BSSY B1, `(.L_x_100) ;  /* 0x0000009000017945 */ /* 0x000fe20003800000 */
[----:B------:R-:W-:-:S03]  /*4730*/  ISETP.NE.AND P5, PT, R120, RZ, PT ;  /* 0x000000ff7800720c */ /* 0x000fc60003fa5270 */
[----:B------:R-:W-:-:S04]  /*4740*/  FMUL R4, R5, R90 ;  /* 0x0000005a05047220 */ /* 0x000fc80000400000 */
[----:B------:R-:W-:-:S05]  /*4750*/  FFMA R27, R27, R22, R4 ;  /* 0x000000161b1b7223 */ /* 0x000fca0000000004 */
[----:B------:R-:W-:-:S05]  /*4760*/  F2FP.TF32.F32.PACK_B R27, R27 ;  /* 0x0000001bff1b723e */ /* 0x000fca00024050ff */
[----:B------:R2:W-:Y:S01]  /*4770*/  @P3 STG.E desc[UR36][R64.64+0x4], R27 ;  /* 0x0000041b40003986 */ /* 0x0005e2000c101924 */
[----:B------:R-:W-:-:S13]  /*4780*/  ISETP.GT.AND P3, PT, R3, 0x80, P5 ;  /* 0x000000800300780c */ /* 0x000fda0002f64270 */
[----:B--2---:R-:W-:Y:S05]  /*4790*/  @!P3 BRA `(.L_x_101) ;  /* 0x000000000004b947 */ /* 0x004fea0003800000 */
[----:B------:R2:W5:Y:S02]  /*47a0*/  LDG.E.LTC128B R118, desc[UR36][R56.64+0x20] ;  /* 0x0000202438767981 */ /* 0x000564000c1e1920 */
.L_x_101:
[----:B------:R-:W-:Y:S05]  /*47b0*/  BSYNC B1 ;  /* 0x0000000000017941 */ /* 0x000fea0003800000 */
.L_x_100:
[----:B-----5:R-:W-:Y:S01]  /*47c0*/  LOP3.LUT R5, R118, 0xffffe000, RZ, 0xc0, !PT ;  /* 0xffffe00076057812 */ /* 0x020fe200078ec0ff */
[----:B------:R-:W-:Y:S01]  /*47d0*/  @P3 IMAD.MOV.U32 R4, RZ, RZ, R20 ;  /* 0x000000ffff043224 */ /* 0x000fe200078e0014 */
[----:B------:R-:W-:Y:S01]  /*47e0*/  ISETP.NE.AND P5, PT, R121, RZ, PT ;  /* 0x000000ff7900720c */ /* 0x000fe20003fa5270 */
[----:B------:R-:W-:Y:S02]  /*47f0*/  BSSY B1, `(.L_x_102) ;  /* 0x0000009000017945 */ /* 0x000fe40003800000 */
[----:B------:R-:W-:-:S04]  /*4800*/  FMUL R5, R5, R90 ;  /* 0x0000005a05057220 */ /* 0x000fc80000400000 */
[----:B-1-3--:R-:W-:Y:S01]  /*4810*/  FFMA R9, R28, R22, R5 ;  /* 0x000000161c097223 */ /* 0x00afe20000000005 */
[----:B------:R-:W-:-:S04]  /*4820*/  @P3 IMAD.MOV.U32 R5, RZ, RZ, R21 ;  /* 0x000000ffff053224 */ /* 0x000fc800078e0015 */
[----:B------:R-:W-:-:S05]  /*4830*/  F2FP.TF32.F32.PACK_B R9, R9 ;  /* 0x00000009ff09723e */ /* 0x000fca00024050ff */
[----:B------:R1:W-:Y:S01]  /*4840*/  @P3 STG.E desc[UR36][R4.64+0x20], R9 ;  /* 0x0000200904003986 */ /* 0x0003e2000c101924 */
[----:B------:R-:W-:-:S13]  /*4850*/  ISETP.GT.AND P3, PT, R3, 0x80, P5 ;  /* 0x000000800300780c */ /* 0x000fda0002f64270 */
[----:B-1----:R-:W-:Y:S05]  /*4860*/  @!P3 BRA `(.L_x_103) ;  /* 0x000000000004b947 */ /* 0x002fea0003800000 */
[----:B------:R1:W5:Y:S02]  /*4870*/  LDG.E.LTC128B R118, desc[UR36][R56.64+0x24] ;  /* 0x0000242438767981 */ /* 0x000364000c1e1920 */
.L_x_103:
[----:B------:R-:W-:Y:S05]  /*4880*/  BSYNC B1 ;  /* 0x0000000000017941 */ /* 0x000fea0003800000 */
.L_x_102:
[----:B-----5:R-:W-:Y:S01]  /*4890*/  LOP3.LUT R5, R118, 0xffffe000, RZ, 0xc0, !PT ;  /* 0xffffe00076057812 */ /* 0x020fe200078ec0ff */
[----:B------:R-:W-:Y:S04]  /*48a0*/  BSSY B1, `(.L_x_104) ;  /* 0x000000b000017945 */ /* 0x000fe80003800000 */
[----:B------:R-:W-:Y:S01]  /*48b0*/  FMUL R4, R5, R90 ;  /* 0x0000005a05047220 */ /* 0x000fe20000400000 */
[----:B------:R-:W-:-:S03]  /*48c0*/  @P3 IMAD.MOV.U32 R5, RZ, RZ, R21 ;  /* 0x000000ffff053224 */ /* 0x000fc600078e0015 */
[----:B------:R-:W-:Y:S01]  /*48d0*/  FFMA R29, R29, R22, R4 ;  /* 0x000000161d1d7223 */ /* 0x000fe20000000004 */
[----:B------:R-:W-:-:S04]  /*48e0*/  @P3 IMAD.MOV.U32 R4, RZ, RZ, R20 ;  /* 0x000000ffff043224 */ /* 0x000fc800078e0014 */
[----:B------:R-:W-:-:S05]  /*48f0*/  F2FP.TF32.F32.PACK_B R29, R29 ;  /* 0x0000001dff1d723e */ /* 0x000fca00024050ff */
[----:B------:R3:W-:Y:S01]  /*4900*/  @P3 STG.E desc[UR36][R4.64+0x24], R29 ;  /* 0x0000241d04003986 */ /* 0x0007e2000c101924 */
[----:B------:R-:W-:-:S04]  /*4910*/  ISETP.NE.AND P3, PT, R120, RZ, PT ;  /* 0x000000ff7800720c */ /* 0x000fc80003f65270 */
[----:B------:R-:W-:-:S13]  /*4920*/  ISETP.GT.AND P3, PT, R3, 0x88, P3 ;  /* 0x000000880300780c */ /* 0x000fda0001f64270 */
[----:B---3--:R-:W-:Y:S05]  /*4930*/  @!P3 BRA `(.L_x_105) ;  /* 0x000000000004b947 */ /* 0x008fea0003800000 */
[----:B------:R3:W5:Y:S02]  /*4940*/  LDG.E.LTC128B R118, desc[UR36][R12.64+0x20] ;  /* 0x000020240c767981 */ /* 0x000764000c1e1920 */
.L_x_105:
[----:B------:R-:W-:Y:S05]  /*4950*/  BSYNC B1 ;  /* 0x0000000000017941 */ /* 0x000fea0003800000 */
.L_x_104:
        /* <DEDUP_REMOVED lines=9> */
.L_x_107:
[----:B------:R-:W-:Y:S05]  /*49f0*/  BSYNC B1 ;  /* 0x0000000000017941 */ /* 0x000fea0003800000 */
.L_x_106:
[----:B-----5:R-:W-:Y:S01]  /*4a00*/  LOP3.LUT R5, R118, 0xffffe000, RZ, 0xc0, !PT ;  /* 0xffffe00076057812 */ /* 0x020fe200078ec0ff */
[----:B------:R-:W-:Y:S01]  /*4a10*/  BSSY B1, `(.L_x_108) ;  /* 0x000000b000017945 */ /* 0x000fe20003800000 */
[----:B------:R-:W-:-:S03]  /*4a20*/  ISETP.NE.AND P5, PT, R104, RZ, PT ;  /* 0x000000ff6800720c */ /* 0x000fc60003fa5270 */
[----:B------:R-:W-:Y:S01]  /*4a30*/  FMUL R4, R5, R90 ;  /* 0x0000005a05047220 */ /* 0x000fe20000400000 */
[----:B------:R-:W-:-:S03]  /*4a40*/  @P3 IMAD.MOV.U32 R5, RZ, RZ, R7 ;  /* 0x000000ffff053224 */ /* 0x000fc600078e0007 */
[----:B------:R-:W-:Y:S01]  /*4a50*/  FFMA R31, R31, R22, R4 ;  /* 0x000000161f1f7223 */ /* 0x000fe20000000004 */
[----:B------:R-:W-:-:S04]  /*4a60*/  @P3 IMAD.MOV.U32 R4, RZ, RZ, R6 ;  /* 0x000000ffff043224 */ /* 0x000fc800078e0006 */
[----:B------:R-:W-:-:S05]  /*4a70*/  F2FP.TF32.F32.PACK_B R31, R31 ;  /* 0x0000001fff1f723e */ /* 0x000fca00024050ff */
[----:B------:R0:W-:Y:S01]  /*4a80*/  @P3 STG.E desc[UR36][R4.64+0x24], R31 ;  /* 0x0000241f04003986 */ /* 0x0001e2000c101924 */
[----:B------:R-:W-:-:S13]  /*4a90*/  ISETP.GT.AND P3, PT, R3, 0x80, P5 ;  /* 0x000000800300780c */ /* 0x000fda0002f64270 */
[----:B0-----:R-:W-:Y:S05]  /*4aa0*/  @!P3 BRA `(.L_x_109) ;  /* 0x000000000004b947 */ /* 0x001fea0003800000 */
[----:B------:R0:W5:Y:S02]  /*4ab0*/  LDG.E.LTC128B R118, desc[UR36][R56.64+0x40] ;  /* 0x0000402438767981 */ /* 0x000164000c1e1920 */
.L_x_109:
[----:B------:R-:W-:Y:S05]  /*4ac0*/  BSYNC B1 ;  /* 0x0000000000017941 */ /* 0x000fea0003800000 */
.L_x_108:
[----:B-----5:R-:W-:Y:S01]  /*4ad0*/  LOP3.LUT R5, R118, 0xffffe000, RZ, 0xc0, !PT ;  /* 0xffffe00076057812 */ /* 0x020fe200078ec0ff */
[----:B------:R-:W-:Y:S01]  /*4ae0*/  @P3 IMAD.MOV.U32 R4, RZ, RZ, R20 ;  /* 0x000000ffff043224 */ /* 0x000fe200078e0014 */
[----:B------:R-:W-:Y:S01]  /*4af0*/  ISETP.NE.AND P5, PT, R105, RZ, PT ;  /* 0x000000ff6900720c */ /* 0x000fe20003fa5270 */
[----:B------:R-:W-:Y:S02]  /*4b00*/  BSSY B1, `(.L_x_110) ;  /* 0x0000009000017945 */ /* 0x000fe40003800000 */
[----:B------:R-:W-:-:S04]  /*4b10*/  FMUL R5, R5, R90 ;  /* 0x0000005a05057220 */ /* 0x000fc80000400000 */
[----:B------:R-:W-:Y:S01]  /*4b20*/  FFMA R9, R32, R22, R5 ;  /* 0x0000001620097223 */ /* 0x000fe20000000005 */
[----:B------:R-:W-:-:S04]  /*4b30*/  @P3 IMAD.MOV.U32 R5, RZ, RZ, R21 ;  /* 0x000000ffff053224 */ /* 0x000fc800078e0015 */
[----:B------:R-:W-:-:S05]  /*4b40*/  F2FP.TF32.F32.PACK_B R9, R9 ;  /* 0x00000009ff09723e */ /* 0x000fca00024050ff */
[----:B------:R0:W-:Y:S01]  /*4b50*/  @P3 STG.E desc[UR36][R4.64+0x40], R9 ;  /* 0x0000400904003986 */ /* 0x0001e2000c101924 */
[----:B------:R-:W-:-:S13]  /*4b60*/  ISETP.GT.AND P3, PT, R3, 0x80, P5 ;  /* 0x000000800300780c */ /* 0x000fda0002f64270 */
[----:B0-----:R-:W-:Y:S05]  /*4b70*/  @!P3 BRA `(.L_x_111) ;  /* 0x000000000004b947 */ /* 0x001fea0003800000 */
[----:B------:R0:W5:Y:S02]  /*4b80*/  LDG.E.LTC128B R118, desc[UR36][R56.64+0x44] ;  /* 0x0000442438767981 */ /* 0x000164000c1e1920 */
.L_x_111:
[----:B------:R-:W-:Y:S05]  /*4b90*/  BSYNC B1 ;  /* 0x0000000000017941 */ /* 0x000fea0003800000 */
.L_x_110:
        /* <DEDUP_REMOVED lines=10> */
[----:B0-----:R-:W-:Y:S05]  /*4c40*/  @!P3 BRA `(.L_x_113) ;  /* 0x000000000004b947 */ /* 0x001fea0003800000 */
[----:B------:R0:W5:Y:S02]  /*4c50*/  LDG.E.LTC128B R118, desc[UR36][R12.64+0x40] ;  /* 0x000040240c767981 */ /* 0x000164000c1e1920 */
.L_x_113:
[----:B------:R-:W-:Y:S05]  /*4c60*/  BSYNC B1 ;  /* 0x0000000000017941 */ /* 0x000fea0003800000 */
.L_x_112:
[----:B-----5:R-:W-:Y:S01]  /*4c70*/  LOP3.LUT R5, R118, 0xffffe000, RZ, 0xc0, !PT ;  /* 0xffffe00076057812 */ /* 0x020fe200078ec0ff */
[----:B------:R-:W-:Y:S01]  /*4c80*/  @P3 IMAD.MOV.U32 R4, RZ, RZ, R6 ;  /* 0x000000ffff043224 */ /* 0x000fe200078e0006 */
[----:B------:R-:W-:Y:S03]  /*4c90*/  BSSY B1, `(.L_x_114) ;  /* 0x0000009000017945 */ /* 0x000fe60003800000 */
        /* <DEDUP_REMOVED lines=8> */
.L_x_115:
[----:B------:R-:W-:Y:S05]  /*4d20*/  BSYNC B1 ;  /* 0x0000000000017941 */ /* 0x000fea0003800000 */
.L_x_114:
        /* <DEDUP_REMOVED lines=12> */
.L_x_117:
[----:B------:R-:W-:Y:S05]  /*4df0*/  BSYNC B1 ;  /* 0x0000000000017941 */ /* 0x000fea0003800000 */
.L_x_116:
        /* <DEDUP_REMOVED lines=12> */
.L_x_119:
[----:B------:R-:W-:Y:S05]  /*4ec0*/  BSYNC B1 ;  /* 0x0000000000017941 */ /* 0x000fea0003800000 */
.L_x_118:
        /* <DEDUP_REMOVED lines=12> */
.L_x_121:
[----:B------:R-:W-:Y:S05]  /*4f90*/  BSYNC B1 ;  /* 0x0000000000017941 */ /* 0x000fea0003800000 */
.L_x_120:
        /* <DEDUP_REMOVED lines=11> */
.L_x_123:
[----:B------:R-:W-:Y:S05]  /*5050*/  BSYNC B1 ;  /* 0x0000000000017941 */ /* 0x000fea0003800000 */
.L_x_122:
        /* <DEDUP_REMOVED lines=12> */
.L_x_125:
[----:B------:R-:W-:Y:S05]  /*5120*/  BSYNC B1 ;  /* 0x0000000000017941 */ /* 0x000fea0003800000 */
.L_x_124:
        /* <DEDUP_REMOVED lines=12> */
.L_x_127:
[----:B------:R-:W-:Y:S05]  /*51f0*/  BSYNC B1 ;  /* 0x0000000000017941 */ /* 0x000fea0003800000 */
.L_x_126:
        /* <DEDUP_REMOVED lines=12> */
.L_x_129:
[----:B------:R-:W-:Y:S05]  /*52c0*/  BSYNC B1 ;  /* 0x0000000000017941 */ /* 0x000fea0003800000 */
.L_x_128:
        /* <DEDUP_REMOVED lines=11> */
.L_x_131:
[----:B------:R-:W-:Y:S05]  /*5380*/  BSYNC B1 ;  /* 0x0000000000017941 */ /* 0x000fea0003800000 */
.L_x_130:
        /* <DEDUP_REMOVED lines=12> */
.L_x_133:
[----:B------:R-:W-:Y:S05]  /*5450*/  BSYNC B1 ;  /* 0x0000000000017941 */ /* 0x000fea0003800000 */
.L_x_132:
        /* <DEDUP_REMOVED lines=11> */
.L_x_135:
[----:B------:R-:W-:Y:S05]  /*5510*/  BSYNC B1 ;  /* 0x0000000000017941 */ /* 0x000fea0003800000 */
.L_x_134:
        /* <DEDUP_REMOVED lines=11> */
.L_x_137:
[----:B------:R-:W-:Y:S05]  /*55d0*/  BSYNC B1 ;  /* 0x0000000000017941 */ /* 0x000fea0003800000 */
.L_x_136:
        /* <DEDUP_REMOVED lines=11> */
.L_x_139:
[----:B------:R-:W-:Y:S05]  /*5690*/  BSYNC B1 ;  /* 0x0000000000017941 */ /* 0x000fea0003800000 */
.L_x_138:
        /* <DEDUP_REMOVED lines=11> */
.L_x_141:
[----:B------:R-:W-:Y:S05]  /*5750*/  BSYNC B1 ;  /* 0x0000000000017941 */ /* 0x000fea0003800000 */
.L_x_140:
        /* <DEDUP_REMOVED lines=11> */
.L_x_143:
[----:B------:R-:W-:Y:S05]  /*5810*/  BSYNC B1 ;  /* 0x0000000000017941 */ /* 0x000fea0003800000 */
.L_x_142:
        /* <DEDUP_REMOVED lines=11> */
.L_x_145:
[----:B------:R-:W-:Y:S05]  /*58d0*/  BSYNC B1 ;  /* 0x0000000000017941 */ /* 0x000fea0003800000 */
.L_x_144:
[----:B0----5:R-:W-:Y:S01]  /*58e0*/  LOP3.LUT R5, R118, 0xffffe000, RZ, 0xc0, !PT ;  /* 0xffffe00076057812 */ /* 0x021fe200078ec0ff */
[----:B------:R-:W-:Y:S01]  /*58f0*/  @P6 IMAD.MOV.U32 R4, RZ, RZ, R6 ;  /* 0x000000ffff046224 */ /* 0x000fe200078e0006 */
[----:B------:R-:W-:Y:S01]  /*5900*/  ISETP.GT.AND P2, PT, R3, 0x88, P2 ;  /* 0x000000880300780c */ /* 0x000fe20001744270 */
[----:B------:R-:W-:Y:S02]  /*5910*/  BSSY B1, `(.L_x_146) ;  /* 0x0000008000017945 */ /* 0x000fe40003800000 */
[----:B------:R-:W-:-:S04]  /*5920*/  FMUL R5, R5, R90 ;  /* 0x0000005a05057220 */ /* 0x000fc80000400000 */
[----:B------:R-:W-:Y:S01]  /*5930*/  FFMA R9, R50, R22, R5 ;  /* 0x0000001632097223 */ /* 0x000fe20000000005 */
[----:B------:R-:W-:-:S04]  /*5940*/  @P6 IMAD.MOV.U32 R5, RZ, RZ, R7 ;  /* 0x000000ffff056224 */ /* 0x000fc800078e0007 */
[----:B------:R-:W-:-:S05]  /*5950*/  F2FP.TF32.F32.PACK_B R9, R9 ;  /* 0x00000009ff09723e */ /* 0x000fca00024050ff */
[----:B------:R0:W-:Y:S01]  /*5960*/  @P6 STG.E desc[UR36][R4.64+0xc0], R9 ;  /* 0x0000c00904006986 */ /* 0x0001e2000c101924 */
[----:B------:R-:W-:Y:S05]  /*5970*/  @!P2 BRA `(.L_x_147) ;  /* 0x000000000004a947 */ /* 0x000fea0003800000 */
[----:B------:R0:W5:Y:S02]  /*5980*/  LDG.E.LTC128B R118, desc[UR36][R12.64+0xc4] ;  /* 0x0000c4240c767981 */ /* 0x000164000c1e1920 */
.L_x_147:
[----:B------:R-:W-:Y:S05]  /*5990*/  BSYNC B1 ;  /* 0x0000000000017941 */ /* 0x000fea0003800000 */
.L_x_146:
[----:B0----5:R-:W-:Y:S01]  /*59a0*/  LOP3.LUT R5, R118, 0xffffe000, RZ, 0xc0, !PT ;  /* 0xffffe00076057812 */ /* 0x021fe200078ec0ff */
        /* <DEDUP_REMOVED lines=10> */
.L_x_149:
[----:B------:R-:W-:Y:S05]  /*5a50*/  BSYNC B1 ;  /* 0x0000000000017941 */ /* 0x000fea0003800000 */
.L_x_148:
        /* <DEDUP_REMOVED lines=11> */
.L_x_151:
[----:B------:R-:W-:Y:S05]  /*5b10*/  BSYNC B1 ;  /* 0x0000000000017941 */ /* 0x000fea0003800000 */
.L_x_150:
[----:B0----5:R-:W-:Y:S01]  /*5b20*/  LOP3.LUT R5, R118, 0xffffe000, RZ, 0xc0, !PT ;  /* 0xffffe00076057812 */ /* 0x021fe200078ec0ff */
[----:B------:R-:W-:Y:S01]  /*5b30*/  BSSY B1, `(.L_x_152) ;  /* 0x0000008000017945 */ /* 0x000fe20003800000 */
[----:B------:R-:W-:-:S03]  /*5b40*/  ISETP.GT.AND P1, PT, R3, 0x88, P1 ;  /* 0x000000880300780c */ /* 0x000fc60000f24270 */
[----:B------:R-:W-:-:S04]  /*5b50*/  FMUL R4, R5, R90 ;  /* 0x0000005a05047220 */ /* 0x000fc80000400000 */
[----:B------:R-:W-:-:S05]  /*5b60*/  FFMA R53, R53, R22, R4 ;  /* 0x0000001635357223 */ /* 0x000fca0000000004 */
[----:B------:R-:W-:-:S05]  /*5b70*/  F2FP.TF32.F32.PACK_B R53, R53 ;  /* 0x00000035ff35723e */ /* 0x000fca00024050ff */
[----:B------:R0:W-:Y:S01]  /*5b80*/  @P2 STG.E desc[UR36][R20.64+0xe4], R53 ;  /* 0x0000e43514002986 */ /* 0x0001e2000c101924 */
[----:B------:R-:W-:Y:S05]  /*5b90*/  @!P1 BRA `(.L_x_153) ;  /* 0x0000000000049947 */ /* 0x000fea0003800000 */
[----:B------:R0:W5:Y:S02]  /*5ba0*/  LDG.E.LTC128B R118, desc[UR36][R12.64+0xe0] ;  /* 0x0000e0240c767981 */ /* 0x000164000c1e1920 */
.L_x_153:
[----:B------:R-:W-:Y:S05]  /*5bb0*/  BSYNC B1 ;  /* 0x0000000000017941 */ /* 0x000fea0003800000 */
.L_x_152:
[----:B-----5:R-:W-:Y:S01]  /*5bc0*/  LOP3.LUT R5, R118, 0xffffe000, RZ, 0xc0, !PT ;  /* 0xffffe00076057812 */ /* 0x020fe200078ec0ff */
        /* <DEDUP_REMOVED lines=10> */
.L_x_155:
[----:B------:R-:W-:Y:S05]  /*5c70*/  BSYNC B1 ;  /* 0x0000000000017941 */ /* 0x000fea0003800000 */
.L_x_154:
[----:B------:R-:W-:Y:S05]  /*5c80*/  @!P0 BRA `(.L_x_156) ;  /* 0x0000001400688947 */ /* 0x000fea0003800000 */
[----:B-----5:R-:W-:-:S05]  /*5c90*/  LOP3.LUT R3, R118, 0xffffe000, RZ, 0xc0, !PT ;  /* 0xffffe00076037812 */ /* 0x020fca00078ec0ff */
[----:B0-----:R-:W-:-:S04]  /*5ca0*/  FMUL R4, R3, R90 ;  /* 0x0000005a03047220 */ /* 0x001fc80000400000 */
[----:B------:R-:W-:-:S05]  /*5cb0*/  FFMA R55, R55, R22, R4 ;  /* 0x0000001637377223 */ /* 0x000fca0000000004 */
[----:B------:R-:W-:-:S05]  /*5cc0*/  F2FP.TF32.F32.PACK_B R55, R55 ;  /* 0x00000037ff37723e */ /* 0x000fca00024050ff */
[----:B------:R0:W-:Y:S01]  /*5cd0*/  STG.E desc[UR36][R6.64+0xe4], R55 ;  /* 0x0000e43706007986 */ /* 0x0001e2000c101924 */
[----:B------:R-:W-:Y:S05]  /*5ce0*/  BRA `(.L_x_156) ;  /* 0x0000001400507947 */ /* 0x000fea0003800000 */
.L_x_33:
[----:B------:R-:W-:Y:S01]  /*5cf0*/  ISETP.GT.AND P4, PT, R4, 0x1, PT ;  /* 0x000000010400780c */ /* 0x000fe20003f84270 */
[----:B------:R-:W-:Y:S01]  /*5d00*/  ULDC.64 UR4, c[0x0][0x5c0] ;  /* 0x0001700000047ab9 */ /* 0x000fe20000000a00 */
[-C--:B------:R-:W-:Y:S01]  /*5d10*/  FMUL R5, R56, R22.reuse ;  /* 0x0000001638057220 */ /* 0x080fe20000400000 */
[C---:B------:R-:W-:Y:S01]  /*5d20*/  LEA R8, P2, R102.reuse, UR4, 0x2 ;  /* 0x0000000466087c11 */ /* 0x040fe2000f8410ff */
[-C--:B------:R-:W-:Y:S01]  /*5d30*/  FMUL R57, R57, R22.reuse ;  /* 0x0000001639397220 */ /* 0x080fe20000400000 */
[----:B------:R-:W-:Y:S01]  /*5d40*/  ISETP.GT.AND P1, PT, R3, RZ, P4 ;  /* 0x000000ff0300720c */ /* 0x000fe20002724270 */
[----:B------:R-:W-:Y:S01]  /*5d50*/  IMAD.SHL.U32 R15, R91, 0x4, RZ ;  /* 0x000000045b0f7824 */ /* 0x000fe200078e00ff */
[----:B------:R-:W-:Y:S01]  /*5d60*/  LEA.HI.X R9, R102, UR5, R115, 0x2, P2 ;  /* 0x0000000566097c11 */ /* 0x000fe200090f1473 */
[----:B------:R-:W-:Y:S01]  /*5d70*/  IMAD.SHL.U32 R103, R92, 0x4, RZ ;  /* 0x000000045c677824 */ /* 0x000fe200078e00ff */
[----:B------:R-:W-:Y:S01]  /*5d80*/  F2FP.TF32.F32.PACK_B R5, R5 ;  /* 0x00000005ff05723e */ /* 0x000fe200024050ff */
[-C--:B------:R-:W-:Y:S01]  /*5d90*/  FMUL R13, R58, R22.reuse ;  /* 0x000000163a0d7220 */ /* 0x080fe20000400000 */
[----:B------:R-:W-:Y:S01]  /*5da0*/  F2FP.TF32.F32.PACK_B R57, R57 ;  /* 0x00000039ff39723e */ /* 0x000fe200024050ff */
[-C--:B------:R-:W-:Y:S01]  /*5db0*/  FMUL R59, R59, R22.reuse ;  /* 0x000000163b3b7220 */ /* 0x080fe20000400000 */
[----:B------:R-:W-:Y:S01]  /*5dc0*/  SHF.L.U64.HI R7, R91, 0x2, R94 ;  /* 0x000000025b077819 */ /* 0x000fe2000001025e */
[----:B------:R0:W-:Y:S01]  /*5dd0*/  @P0 STG.E desc[UR36][R8.64], R5 ;  /* 0x0000000508000986 */ /* 0x0001e2000c101924 */
[----:B------:R-:W-:Y:S01]  /*5de0*/  ISETP.GT.AND P0, PT, R3, 0x8, P5 ;  /* 0x000000080300780c */ /* 0x000fe20002f04270 */
[----:B------:R-:W-:Y:S01]  /*5df0*/  FMUL R61, R61, R22 ;  /* 0x000000163d3d7220 */ /* 0x000fe20000400000 */
[----:B------:R-:W-:Y:S01]  /*5e00*/  SHF.L.U64.HI R23, R92, 0x2, R93 ;  /* 0x000000025c177819 */ /* 0x000fe2000001025d */
[----:B------:R-:W-:Y:S01]  /*5e10*/  @P1 STG.E desc[UR36][R8.64+0x4], R57 ;  /* 0x0000043908001986 */ /* 0x000fe2000c101924 */
[----:B------:R-:W-:Y:S01]  /*5e20*/  IADD3 R10, P1, R15, R8, RZ ;  /* 0x000000080f0a7210 */ /* 0x000fe20007f3e0ff */
[-C--:B------:R-:W-:Y:S01]  /*5e30*/  FMUL R63, R63, R22.reuse ;  /* 0x000000163f3f7220 */ /* 0x080fe20000400000 */
[----:B------:R-:W-:Y:S01]  /*5e40*/  F2FP.TF32.F32.PACK_B R13, R13 ;  /* 0x0000000dff0d723e */ /* 0x000fe200024050ff */
[----:B------:R-:W-:Y:S01]  /*5e50*/  FMUL R65, R65, R22 ;  /* 0x0000001641417220 */ /* 0x000fe20000400000 */
[----:B------:R-:W-:Y:S01]  /*5e60*/  ISETP.GT.AND P3, PT, R4, 0x8, PT ;  /* 0x000000080400780c */ /* 0x000fe20003f64270 */
[----:B------:R-:W-:Y:S01]  /*5e70*/  IMAD.X R11, R7, 0x1, R9, P1 ;  /* 0x00000001070b7824 */ /* 0x000fe200008e0609 */
[----:B------:R-:W-:Y:S01]  /*5e80*/  IADD3 R6, P1, P2, R103, R8, R15 ;  /* 0x0000000867067210 */ /* 0x000fe20007a3e00f */
[-C--:B0-----:R-:W-:Y:S01]  /*5e90*/  FMUL R5, R60, R22.reuse ;  /* 0x000000163c057220 */ /* 0x081fe20000400000 */
[----:B------:R-:W-:Y:S01]  /*5ea0*/  F2FP.TF32.F32.PACK_B R59, R59 ;  /* 0x0000003bff3b723e */ /* 0x000fe200024050ff */
[-C--:B------:R-:W-:Y:S01]  /*5eb0*/  FMUL R67, R67, R22.reuse ;  /* 0x0000001643437220 */ /* 0x080fe20000400000 */
[----:B------:R-:W-:Y:S01]  /*5ec0*/  IADD3.X R7, R23, R9, R7, P1, P2 ;  /* 0x0000000917077210 */ /* 0x000fe20000fe4407 */
[----:B------:R0:W-:Y:S01]  /*5ed0*/  @P0 STG.E desc[UR36][R10.64], R13 ;  /* 0x0000000d0a000986 */ /* 0x0001e2000c101924 */
[----:B------:R-:W-:Y:S01]  /*5ee0*/  ISETP.GT.AND P1, PT, R3, 0x8, P4 ;  /* 0x000000080300780c */ /* 0x000fe20002724270 */
[-C--:B------:R-:W-:Y:S01]  /*5ef0*/  FMUL R69, R69, R22.reuse ;  /* 0x0000001645457220 */ /* 0x080fe20000400000 */
[----:B------:R-:W-:Y:S01]  /*5f00*/  ISETP.GT.AND P0, PT, R3, RZ, P3 ;  /* 0x000000ff0300720c */ /* 0x000fe20001f04270 */
[-C--:B------:R-:W-:Y:S01]  /*5f10*/  FMUL R71, R71, R22.reuse ;  /* 0x0000001647477220 */ /* 0x080fe20000400000 */
[----:B------:R-:W-:Y:S01]  /*5f20*/  F2FP.TF32.F32.PACK_B R5, R5 ;  /* 0x00000005ff05723e */ /* 0x000fe200024050ff */
[-C--:B------:R-:W-:Y:S01]  /*5f30*/  FMUL R73, R73, R22.reuse ;  /* 0x0000001649497220 */ /* 0x080fe20000400000 */
[----:B------:R-:W-:Y:S01]  /*5f40*/  ISETP.GT.AND P2, PT, R4, 0x9, PT ;  /* 0x000000090400780c */ /* 0x000fe20003f44270 */
[-C--:B------:R-:W-:Y:S01]  /*5f50*/  FMUL R75, R75, R22.reuse ;  /* 0x000000164b4b7220 */ /* 0x080fe20000400000 */
[----:B------:R-:W-:Y:S01]  /*5f60*/  F2FP.TF32.F32.PACK_B R61, R61 ;  /* 0x0000003dff3d723e */ /* 0x000fe200024050ff */
[-C--:B------:R-:W-:Y:S01]  /*5f70*/  FMUL R77, R77, R22.reuse ;  /* 0x000000164d4d7220 */ /* 0x080fe20000400000 */
[----:B------:R-:W-:Y:S01]  /*5f80*/  F2FP.TF32.F32.PACK_B R63, R63 ;  /* 0x0000003fff3f723e */ /* 0x000fe200024050ff */
[-C--:B0-----:R-:W-:Y:S01]  /*5f90*/  FMUL R13, R62, R22.reuse ;  /* 0x000000163e0d7220 */ /* 0x081fe20000400000 */
[----:B------:R-:W-:Y:S01]  /*5fa0*/  F2FP.TF32.F32.PACK_B R65, R65 ;  /* 0x00000041ff41723e */ /* 0x000fe200024050ff */
[----:B------:R-:W-:Y:S01]  /*5fb0*/  @P1 STG.E desc[UR36][R10.64+0x4], R59 ;  /* 0x0000043b0a001986 */ /* 0x000fe2000c101924 */
[----:B------:R-:W-:Y:S01]  /*5fc0*/  ISETP.GT.AND P1, PT, R4, 0x11, PT ;  /* 0x000000110400780c */ /* 0x000fe20003f24270 */
[-C--:B------:R-:W-:Y:S01]  /*5fd0*/  FMUL R79, R79, R22.reuse ;  /* 0x000000164f4f7220 */ /* 0x080fe20000400000 */
[----:B------:R-:W-:Y:S01]  /*5fe0*/  F2FP.TF32.F32.PACK_B R13, R13 ;  /* 0x0000000dff0d723e */ /* 0x000fe200024050ff */
[----:B------:R0:W-:Y:S01]  /*5ff0*/  @P0 STG.E desc[UR36][R8.64+0x20], R5 ;  /* 0x0000200508000986 */ /* 0x0001e2000c101924 */
[----:B------:R-:W-:Y:S01]  /*6000*/  ISETP.GT.AND P0, PT, R3, RZ, P2 ;  /* 0x000000ff0300720c */ /* 0x000fe20001704270 */
[-C--:B------:R-:W-:Y:S01]  /*6010*/  FMUL R81, R81, R22.reuse ;  /* 0x0000001651517220 */ /* 0x080fe20000400000 */
[----:B------:R-:W-:Y:S01]  /*6020*/  F2FP.TF32.F32.PACK_B R67, R67 ;  /* 0x00000043ff43723e */ /* 0x000fe200024050ff */
        /* <DEDUP_REMOVED lines=8> */
[-C--:B0-----:R-:W-:Y:S01]  /*60b0*/  FMUL R5, R64, R22.reuse ;  /* 0x0000001640057220 */ /* 0x081fe20000400000 */
[C---:B------:R-:W-:Y:S01]  /*60c0*/  ISETP.GT.AND P4, PT, R4.reuse, 0x29, PT ;  /* 0x000000290400780c */ /* 0x040fe20003f84270 */
[----:B------:R-:W-:Y:S01]  /*60d0*/  @P0 STG.E desc[UR36][R8.64+0x24], R61 ;  /* 0x0000243d08000986 */ /* 0x000fe2000c101924 */
[----:B------:R-:W-:Y:S01]  /*60e0*/  ISETP.GT.AND P0, PT, R3, 0x8, P3 ;  /* 0x000000080300780c */ /* 0x000fe20001f04270 */
[-C--:B------:R-:W-:Y:S01]  /*60f0*/  FMUL R27, R27, R22.reuse ;  /* 0x000000161b1b7220 */ /* 0x080fe20000400000 */
[----:B------:R-:W-:Y:S01]  /*6100*/  F2FP.TF32.F32.PACK_B R5, R5 ;  /* 0x00000005ff05723e */ /* 0x000fe200024050ff */
[-C--:B------:R-:W-:Y:S01]  /*6110*/  FMUL R29, R29, R22.reuse ;  /* 0x000000161d1d7220 */ /* 0x080fe20000400000 */
[----:B------:R-:W-:Y:S01]  /*6120*/  F2FP.TF32.F32.PACK_B R77, R77 ;  /* 0x0000004dff4d723e */ /* 0x000fe200024050ff */
[-C--:B------:R-:W-:Y:S01]  /*6130*/  FMUL R31, R31, R22.reuse ;  /* 0x000000161f1f7220 */ /* 0x080fe20000400000 */
[----:B------:R-:W-:Y:S01]  /*6140*/  F2FP.TF32.F32.PACK_B R79, R79 ;  /* 0x0000004fff4f723e */ /* 0x000fe200024050ff */
[-C--:B------:R-:W-:Y:S01]  /*6150*/  FMUL R33, R33, R22.reuse ;  /* 0x0000001621217220 */ /* 0x080fe20000400000 */
[C---:B------:R-:W-:Y:S01]  /*6160*/  ISETP.GT.AND P3, PT, R4.reuse, 0x31, PT ;  /* 0x000000310400780c */ /* 0x040fe20003f64270 */
[-C--:B------:R-:W-:Y:S01]  /*6170*/  FMUL R35, R35, R22.reuse ;  /* 0x0000001623237220 */ /* 0x080fe20000400000 */
[----:B------:R-:W-:Y:S01]  /*6180*/  F2FP.TF32.F32.PACK_B R81, R81 ;  /* 0x00000051ff51723e */ /* 0x000fe200024050ff */
[-C--:B------:R-:W-:Y:S01]  /*6190*/  FMUL R37, R37, R22.reuse ;  /* 0x0000001625257220 */ /* 0x080fe20000400000 */
[----:B------:R-:W-:Y:S01]  /*61a0*/  F2FP.TF32.F32.PACK_B R83, R83 ;  /* 0x00000053ff53723e */ /* 0x000fe200024050ff */
[----:B------:R0:W-:Y:S01]  /*61b0*/  @P0 STG.E desc[UR36][R10.64+0x20], R13 ;  /* 0x0000200d0a000986 */ /* 0x0001e2000c101924 */
[----:B------:R-:W-:Y:S01]  /*61c0*/  ISETP.GT.AND P0, PT, R3, 0x8, P2 ;  /* 0x000000080300780c */ /* 0x000fe20001704270 */
[-C--:B------:R-:W-:Y:S01]  /*61d0*/  FMUL R39, R39, R22.reuse ;  /* 0x0000001627277220 */ /* 0x080fe20000400000 */
[----:B------:R-:W-:Y:S01]  /*61e0*/  ISETP.GT.AND P2, PT, R4, 0x10, PT ;  /* 0x000000100400780c */ /* 0x000fe20003f44270 */
        /* <DEDUP_REMOVED lines=9> */
[----:B------:R-:W-:Y:S01]  /*6280*/  F2FP.TF32.F32.PACK_B R29, R29 ;  /* 0x0000001dff1d723e */ /* 0x000fe200024050ff */
[----:B------:R-:W-:Y:S01]  /*6290*/  @P0 STG.E desc[UR36][R10.64+0x24], R63 ;  /* 0x0000243f0a000986 */ /* 0x000fe2000c101924 */
[----:B------:R-:W-:Y:S01]  /*62a0*/  ISETP.GT.AND P0, PT, R3, RZ, P2 ;  /* 0x000000ff0300720c */ /* 0x000fe20001704270 */
[-C--:B------:R-:W-:Y:S01]  /*62b0*/  FMUL R49, R49, R22.reuse ;  /* 0x0000001631317220 */ /* 0x080fe20000400000 */
[----:B------:R-:W-:Y:S01]  /*62c0*/  F2FP.TF32.F32.PACK_B R13, R13 ;  /* 0x0000000dff0d723e */ /* 0x000fe200024050ff */
[-C--:B------:R-:W-:Y:S01]  /*62d0*/  FMUL R51, R51, R22.reuse ;  /* 0x0000001633337220 */ /* 0x080fe20000400000 */
[----:B------:R-:W-:Y:S01]  /*62e0*/  F2FP.TF32.F32.PACK_B R31, R31 ;  /* 0x0000001fff1f723e */ /* 0x000fe200024050ff */
[-C--:B------:R-:W-:Y:S01]  /*62f0*/  FMUL R53, R53, R22.reuse ;  /* 0x0000001635357220 */ /* 0x080fe20000400000 */
[----:B------:R-:W-:Y:S01]  /*6300*/  F2FP.TF32.F32.PACK_B R33, R33 ;  /* 0x00000021ff21723e */ /* 0x000fe200024050ff */
[----:B------:R-:W-:Y:S01]  /*6310*/  FMUL R55, R55, R22 ;  /* 0x0000001637377220 */ /* 0x000fe20000400000 */
[----:B------:R-:W-:-:S02]  /*6320*/  F2FP.TF32.F32.PACK_B R35, R35 ;  /* 0x00000023ff23723e */ /* 0x000fc400024050ff */
[----:B------:R-:W-:Y:S02]  /*6330*/  F2FP.TF32.F32.PACK_B R37, R37 ;  /* 0x00000025ff25723e */ /* 0x000fe400024050ff */
[----:B------:R-:W-:Y:S01]  /*6340*/  F2FP.TF32.F32.PACK_B R39, R39 ;  /* 0x00000027ff27723e */ /* 0x000fe200024050ff */
[----:B------:R0:W-:Y:S01]  /*6350*/  @P0 STG.E desc[UR36][R8.64+0x40], R5 ;  /* 0x0000400508000986 */ /* 0x0001e2000c101924 */
[----:B------:R-:W-:Y:S02]  /*6360*/  ISETP.GT.AND P0, PT, R3, RZ, P1 ;  /* 0x000000ff0300720c */ /* 0x000fe40000f04270 */
[----:B------:R-:W-:Y:S02]  /*6370*/  F2FP.TF32.F32.PACK_B R41, R41 ;  /* 0x00000029ff29723e */ /* 0x000fe400024050ff */
[----:B------:R-:W-:Y:S02]  /*6380*/  F2FP.TF32.F32.PACK_B R43, R43 ;  /* 0x0000002bff2b723e */ /* 0x000fe400024050ff */
[----:B------:R-:W-:-:S02]  /*6390*/  F2FP.TF32.F32.PACK_B R45, R45 ;  /* 0x0000002dff2d723e */ /* 0x000fc400024050ff */
[----:B------:R-:W-:Y:S02]  /*63a0*/  F2FP.TF32.F32.PACK_B R47, R47 ;  /* 0x0000002fff2f723e */ /* 0x000fe400024050ff */
[----:B------:R-:W-:Y:S01]  /*63b0*/  F2FP.TF32.F32.PACK_B R49, R49 ;  /* 0x00000031ff31723e */ /* 0x000fe200024050ff */
[----:B0-----:R-:W-:Y:S01]  /*63c0*/  FMUL R5, R68, R22 ;  /* 0x0000001644057220 */ /* 0x001fe20000400000 */
[----:B------:R-:W-:Y:S01]  /*63d0*/  F2FP.TF32.F32.PACK_B R51, R51 ;  /* 0x00000033ff33723e */ /* 0x000fe200024050ff */
[----:B------:R-:W-:Y:S01]  /*63e0*/  @P0 STG.E desc[UR36][R8.64+0x44], R65 ;  /* 0x0000444108000986 */ /* 0x000fe2000c101924 */
[----:B------:R-:W-:Y:S02]  /*63f0*/  ISETP.GT.AND P0, PT, R3, 0x8, P2 ;  /* 0x000000080300780c */ /* 0x000fe40001704270 */
[----:B------:R-:W-:Y:S02]  /*6400*/  ISETP.GT.AND P2, PT, R4, 0x18, PT ;  /* 0x000000180400780c */ /* 0x000fe40003f44270 */
[----:B------:R-:W-:-:S02]  /*6410*/  F2FP.TF32.F32.PACK_B R5, R5 ;  /* 0x00000005ff05723e */ /* 0x000fc400024050ff */
[----:B------:R-:W-:Y:S02]  /*6420*/  F2FP.TF32.F32.PACK_B R53, R53 ;  /* 0x00000035ff35723e */ /* 0x000fe400024050ff */
[----:B------:R-:W-:-:S05]  /*6430*/  F2FP.TF32.F32.PACK_B R55, R55 ;  /* 0x00000037ff37723e */ /* 0x000fca00024050ff */
[----:B------:R0:W-:Y:S01]  /*6440*/  @P0 STG.E desc[UR36][R10.64+0x40], R13 ;  /* 0x0000400d0a000986 */ /* 0x0001e2000c101924 */
[----:B------:R-:W-:Y:S02]  /*6450*/  ISETP.GT.AND P0, PT, R3, 0x8, P1 ;  /* 0x000000080300780c */ /* 0x000fe40000f04270 */
[----:B------:R-:W-:Y:S01]  /*6460*/  ISETP.GT.AND P1, PT, R4, 0x19, PT ;  /* 0x000000190400780c */ /* 0x000fe20003f24270 */
[----:B0-----:R-:W-:-:S10]  /*6470*/  FMUL R13, R70, R22 ;  /* 0x00000016460d7220 */ /* 0x001fd40000400000 */
[----:B------:R-:W-:Y:S01]  /*6480*/  @P0 STG.E desc[UR36][R10.64+0x44], R67 ;  /* 0x000044430a000986 */ /* 0x000fe2000c101924 */
[----:B------:R-:W-:Y:S02]  /*6490*/  ISETP.GT.AND P0, PT, R3, RZ, P2 ;  /* 0x000000ff0300720c */ /* 0x000fe40001704270 */
[----:B------:R-:W-:-:S11]  /*64a0*/  F2FP.TF32.F32.PACK_B R13, R13 ;  /* 0x0000000dff0d723e */ /* 0x000fd600024050ff */
[----:B------:R0:W-:Y:S01]  /*64b0*/  @P0 STG.E desc[UR36][R8.64+0x60], R5 ;  /* 0x0000600508000986 */ /* 0x0001e2000c101924 */
[----:B------:R-:W-:Y:S01]  /*64c0*/  ISETP.GT.AND P0, PT, R3, RZ, P1 ;  /* 0x000000ff0300720c */ /* 0x000fe20000f04270 */
[----:B0-----:R-:W-:-:S12]  /*64d0*/  FMUL R5, R72, R22 ;  /* 0x0000001648057220 */ /* 0x001fd80000400000 */
[----:B------:R-:W-:Y:S01]  /*64e0*/  @P0 STG.E desc[UR36][R8.64+0x64], R69 ;  /* 0x0000644508000986 */ /* 0x000fe2000c101924 */
[----:B------:R-:W-:Y:S02]  /*64f0*/  ISETP.GT.AND P0, PT, R3, 0x8, P2 ;  /* 0x000000080300780c */ /* 0x000fe40001704270 */
[----:B------:R-:W-:Y:S02]  /*6500*/  ISETP.GT.AND P2, PT, R4, 0x20, PT ;  /* 0x000000200400780c */ /* 0x000fe40003f44270 */
[----:B------:R-:W-:-:S09]  /*6510*/  F2FP.TF32.F32.PACK_B R5, R5 ;  /* 0x00000005ff05723e */ /* 0x000fd200024050ff */
        /* <DEDUP_REMOVED lines=12> */
[----:B------:R-:W-:Y:S02]  /*65e0*/  F2FP.TF32.F32.PACK_B R5, R5 ;  /* 0x00000005ff05723e */ /* 0x000fe400024050ff */
[----:B------:R-:W-:-:S09]  /*65f0*/  ISETP.GT.AND P2, PT, R4, 0x38, PT ;  /* 0x000000380400780c */ /* 0x000fd20003f44270 */
        /* <DEDUP_REMOVED lines=12> */
[----:B------:R-:W-:-:S11]  /*66c0*/  F2FP.TF32.F32.PACK_B R5, R5 ;  /* 0x00000005ff05723e */ /* 0x000fd600024050ff */
[----:B------:R0:W-:Y:S01]  /*66d0*/  @P0 STG.E desc[UR36][R10.64+0xa0], R13 ;  /* 0x0000a00d0a000986 */ /* 0x0001e2000c101924 */
[----:B------:R-:W-:Y:S01]  /*66e0*/  ISETP.GT.AND P0, PT, R3, 0x8, P4 ;  /* 0x000000080300780c */ /* 0x000fe20002704270 */
[----:B0-----:R-:W-:-:S12]  /*66f0*/  FMUL R13, R82, R22 ;  /* 0x00000016520d7220 */ /* 0x001fd80000400000 */
[----:B------:R-:W-:Y:S01]  /*6700*/  @P0 STG.E desc[UR36][R10.64+0xa4], R79 ;  /* 0x0000a44f0a000986 */ /* 0x000fe2000c101924 */
[----:B------:R-:W-:Y:S02]  /*6710*/  ISETP.GT.AND P0, PT, R4, 0x30, PT ;  /* 0x000000300400780c */ /* 0x000fe40003f04270 */
[----:B------:R-:W-:Y:S02]  /*6720*/  F2FP.TF32.F32.PACK_B R13, R13 ;  /* 0x0000000dff0d723e */ /* 0x000fe400024050ff */
[----:B------:R-:W-:-:S13]  /*6730*/  ISETP.GT.AND P1, PT, R3, RZ, P0 ;  /* 0x000000ff0300720c */ /* 0x000fda0000724270 */
[----:B------:R0:W-:Y:S01]  /*6740*/  @P1 STG.E desc[UR36][R8.64+0xc0], R5 ;  /* 0x0000c00508001986 */ /* 0x0001e2000c101924 */
[----:B------:R-:W-:Y:S01]  /*6750*/  ISETP.GT.AND P1, PT, R3, RZ, P3 ;  /* 0x000000ff0300720c */ /* 0x000fe20001f24270 */
[----:B0-----:R-:W-:-:S12]  /*6760*/  FMUL R5, R84, R22 ;  /* 0x0000001654057220 */ /* 0x001fd80000400000 */
[----:B------:R-:W-:Y:S01]  /*6770*/  @P1 STG.E desc[UR36][R8.64+0xc4], R81 ;  /* 0x0000c45108001986 */ /* 0x000fe2000c101924 */
[----:B------:R-:W-:Y:S02]  /*6780*/  ISETP.GT.AND P1, PT, R3, 0x8, P0 ;  /* 0x000000080300780c */ /* 0x000fe40000724270 */
[----:B------:R-:W-:-:S11]  /*6790*/  F2FP.TF32.F32.PACK_B R5, R5 ;  /* 0x00000005ff05723e */ /* 0x000fd600024050ff */
[----:B------:R0:W-:Y:S01]  /*67a0*/  @P1 STG.E desc[UR36][R10.64+0xc0], R13 ;  /* 0x0000c00d0a001986 */ /* 0x0001e2000c101924 */
[----:B------:R-:W-:-:S13]  /*67b0*/  ISETP.GT.AND P1, PT, R3, 0x8, P3 ;  /* 0x000000080300780c */ /* 0x000fda0001f24270 */
[----:B------:R-:W-:Y:S01]  /*67c0*/  @P1 STG.E desc[UR36][R10.64+0xc4], R83 ;  /* 0x0000c4530a001986 */ /* 0x000fe2000c101924 */
[----:B------:R-:W-:-:S05]  /*67d0*/  IADD3 R14, P1, R103, R10, RZ ;  /* 0x0000000a670e7210 */ /* 0x000fca0007f3e0ff */
[----:B------:R-:W-:Y:S01]  /*67e0*/  IMAD.X R15, R23, 0x1, R11, P1 ;  /* 0x00000001170f7824 */ /* 0x000fe200008e060b */
[----:B------:R-:W-:-:S13]  /*67f0*/  ISETP.GT.AND P1, PT, R3, RZ, P2 ;  /* 0x000000ff0300720c */ /* 0x000fda0001724270 */
[----:B------:R1:W-:Y:S01]  /*6800*/  @P1 STG.E desc[UR36][R8.64+0xe0], R5 ;  /* 0x0000e00508001986 */ /* 0x0003e2000c101924 */
[----:B------:R-:W-:-:S05]  /*6810*/  IADD3 R20, P1, R103, R10, RZ ;  /* 0x0000000a67147210 */ /* 0x000fca0007f3e0ff */
[----:B------:R-:W-:Y:S01]  /*6820*/  IMAD.X R21, R23, 0x1, R11, P1 ;  /* 0x0000000117157824 */ /* 0x000fe200008e060b */
[----:B------:R-:W-:-:S05]  /*6830*/  IADD3 R12, P1, R103, R8, RZ ;  /* 0x00000008670c7210 */ /* 0x000fca0007f3e0ff */
[----:B0-----:R-:W-:Y:S01]  /*6840*/  IMAD.X R13, R23, 0x1, R9, P1 ;  /* 0x00000001170d7824 */ /* 0x001fe200008e0609 */
[----:B------:R-:W-:Y:S01]  /*6850*/  ISETP.GT.AND P1, PT, R4, 0x39, PT ;  /* 0x000000390400780c */ /* 0x000fe20003f24270 */
[-C--:B-1----:R-:W-:Y:S01]  /*6860*/  FMUL R5, R86, R22.reuse ;  /* 0x0000001656057220 */ /* 0x082fe20000400000 */
[----:B------:R-:W-:Y:S02]  /*6870*/  FMUL R23, R24, R22 ;  /* 0x0000001618177220 */ /* 0x000fe40000400000 */
[----:B------:R-:W-:Y:S02]  /*6880*/  ISETP.GT.AND P6, PT, R3, RZ, P1 ;  /* 0x000000ff0300720c */ /* 0x000fe40000fc4270 */
[----:B------:R-:W-:Y:S02]  /*6890*/  F2FP.TF32.F32.PACK_B R5, R5 ;  /* 0x00000005ff05723e */ /* 0x000fe400024050ff */
[----:B------:R-:W-:-:S09]  /*68a0*/  F2FP.TF32.F32.PACK_B R23, R23 ;  /* 0x00000017ff17723e */ /* 0x000fd200024050ff */
[----:B------:R-:W-:Y:S01]  /*68b0*/  @P6 STG.E desc[UR36][R8.64+0xe4], R85 ;  /* 0x0000e45508006986 */ /* 0x000fe2000c101924 */
[----:B------:R-:W-:-:S13]  /*68c0*/  ISETP.GT.AND P6, PT, R3, 0x8, P2 ;  /* 0x000000080300780c */ /* 0x000fda00017c4270 */
[----:B------:R0:W-:Y:S01]  /*68d0*/  @P6 STG.E desc[UR36][R10.64+0xe0], R5 ;  /* 0x0000e0050a006986 */ /* 0x0001e2000c101924 */
[----:B------:R-:W-:Y:S01]  /*68e0*/  ISETP.GT.AND P6, PT, R3, 0x8, P1 ;  /* 0x000000080300780c */ /* 0x000fe20000fc4270 */
[----:B0-----:R-:W-:-:S12]  /*68f0*/  FMUL R5, R26, R22 ;  /* 0x000000161a057220 */ /* 0x001fd80000400000 */
[----:B------:R0:W-:Y:S01]  /*6900*/  @P6 STG.E desc[UR36][R10.64+0xe4], R87 ;  /* 0x0000e4570a006986 */ /* 0x0001e2000c101924 */
[C---:B------:R-:W-:Y:S02]  /*6910*/  ISETP.GT.AND P6, PT, R3.reuse, 0x80, P5 ;  /* 0x000000800300780c */ /* 0x040fe40002fc4270 */
[----:B------:R-:W-:Y:S02]  /*6920*/  ISETP.GT.AND P5, PT, R3, 0x88, P5 ;  /* 0x000000880300780c */ /* 0x000fe40002fa4270 */
[----:B------:R-:W-:Y:S01]  /*6930*/  F2FP.TF32.F32.PACK_B R5, R5 ;  /* 0x00000005ff05723e */ /* 0x000fe200024050ff */
[----:B0-----:R-:W-:-:S08]  /*6940*/  FMUL R11, R28, R22 ;  /* 0x000000161c0b7220 */ /* 0x001fd00000400000 */
[----:B------:R-:W-:Y:S01]  /*6950*/  @P6 STG.E desc[UR36][R12.64], R23 ;  /* 0x000000170c006986 */ /* 0x000fe2000c101924 */
[----:B------:R-:W-:Y:S02]  /*6960*/  ISETP.GT.AND P6, PT, R4, 0x1, PT ;  /* 0x000000010400780c */ /* 0x000fe40003fc4270 */
[----:B------:R-:W-:Y:S02]  /*6970*/  F2FP.TF32.F32.PACK_B R11, R11 ;  /* 0x0000000bff0b723e */ /* 0x000fe400024050ff */
[----:B------:R-:W-:-:S13]  /*6980*/  ISETP.GT.AND P6, PT, R3, 0x80, P6 ;  /* 0x000000800300780c */ /* 0x000fda00037c4270 */
[----:B------:R-:W-:Y:S02]  /*6990*/  @P6 IMAD.MOV.U32 R8, RZ, RZ, R12 ;  /* 0x000000ffff086224 */ /* 0x000fe400078e000c */
[----:B------:R-:W-:-:S05]  /*69a0*/  @P6 IMAD.MOV.U32 R9, RZ, RZ, R13 ;  /* 0x000000ffff096224 */ /* 0x000fca00078e000d */
[----:B------:R-:W-:Y:S01]  /*69b0*/  @P6 STG.E desc[UR36][R8.64+0x4], R25 ;  /* 0x0000041908006986 */ /* 0x000fe2000c101924 */
[----:B------:R-:W-:-:S03]  /*69c0*/  ISETP.GT.AND P6, PT, R4, 0x1, PT ;  /* 0x000000010400780c */ /* 0x000fc60003fc4270 */
[----:B------:R0:W-:Y:S01]  /*69d0*/  @P5 STG.E desc[UR36][R14.64], R5 ;  /* 0x000000050e005986 */ /* 0x0001e2000c101924 */
[----:B------:R-:W-:Y:S02]  /*69e0*/  ISETP.GT.AND P5, PT, R3, 0x88, P6 ;  /* 0x000000880300780c */ /* 0x000fe400037a4270 */
[----:B------:R-:W-:Y:S01]  /*69f0*/  ISETP.GT.AND P6, PT, R4, 0x8, PT ;  /* 0x000000080400780c */ /* 0x000fe20003fc4270 */
[----:B0-----:R-:W-:-:S10]  /*6a00*/  FMUL R5, R30, R22 ;  /* 0x000000161e057220 */ /* 0x001fd40000400000 */
[----:B------:R-:W-:Y:S01]  /*6a10*/  @P5 STG.E desc[UR36][R20.64+0x4], R27 ;  /* 0x0000041b14005986 */ /* 0x000fe2000c101924 */
[----:B------:R-:W-:Y:S02]  /*6a20*/  ISETP.GT.AND P5, PT, R3, 0x80, P6 ;  /* 0x000000800300780c */ /* 0x000fe400037a4270 */
[----:B------:R-:W-:Y:S02]  /*6a30*/  ISETP.GT.AND P6, PT, R4, 0x9, PT ;  /* 0x000000090400780c */ /* 0x000fe40003fc4270 */
[----:B------:R-:W-:-:S09]  /*6a40*/  F2FP.TF32.F32.PACK_B R5, R5 ;  /* 0x00000005ff05723e */ /* 0x000fd200024050ff */
[----:B------:R-:W-:Y:S02]  /*6a50*/  @P5 IMAD.MOV.U32 R8, RZ, RZ, R12 ;  /* 0x000000ffff085224 */ /* 0x000fe400078e000c */
[----:B------:R-:W-:-:S05]  /*6a60*/  @P5 IMAD.MOV.U32 R9, RZ, RZ, R13 ;  /* 0x000000ffff095224 */ /* 0x000fca00078e000d */
[----:B------:R0:W-:Y:S01]  /*6a70*/  @P5 STG.E desc[UR36][R8.64+0x20], R11 ;  /* 0x0000200b08005986 */ /* 0x0001e2000c101924 */
[----:B------:R-:W-:Y:S01]  /*6a80*/  ISETP.GT.AND P5, PT, R3, 0x80, P6 ;  /* 0x000000800300780c */ /* 0x000fe200037a4270 */
[----:B0-----:R-:W-:-:S12]  /*6a90*/  FMUL R11, R32, R22 ;  /* 0x00000016200b7220 */ /* 0x001fd80000400000 */
[----:B------:R-:W-:Y:S02]  /*6aa0*/  @P5 IMAD.MOV.U32 R8, RZ, RZ, R12 ;  /* 0x000000ffff085224 */ /* 0x000fe400078e000c */
[----:B------:R-:W-:Y:S01]  /*6ab0*/  @P5 IMAD.MOV.U32 R9, RZ, RZ, R13 ;  /* 0x000000ffff095224 */ /* 0x000fe200078e000d */
[----:B------:R-:W-:-:S04]  /*6ac0*/  F2FP.TF32.F32.PACK_B R11, R11 ;  /* 0x0000000bff0b723e */ /* 0x000fc800024050ff */
[----:B------:R-:W-:Y:S01]  /*6ad0*/  @P5 STG.E desc[UR36][R8.64+0x24], R29 ;  /* 0x0000241d08005986 */ /* 0x000fe2000c101924 */
[----:B------:R-:W-:-:S04]  /*6ae0*/  ISETP.GT.AND P5, PT, R4, 0x8, PT ;  /* 0x000000080400780c */ /* 0x000fc80003fa4270 */
[----:B------:R-:W-:-:S13]  /*6af0*/  ISETP.GT.AND P5, PT, R3, 0x88, P5 ;  /* 0x000000880300780c */ /* 0x000fda0002fa4270 */
        /* <DEDUP_REMOVED lines=54> */
[----:B------:R0:W-:Y:S01]  /*6e60*/  @P5 STG.E desc[UR36][R8.64+0x84], R41 ;  /* 0x0000842908005986 */ /* 0x0001e2000c101924 */
[----:B------:R-:W-:-:S04]  /*6e70*/  ISETP.GT.AND P5, PT, R4, 0x20, PT ;  /* 0x000000200400780c */ /* 0x000fc80003fa4270 */
[----:B------:R-:W-:Y:S01]  /*6e80*/  ISETP.GT.AND P5, PT, R3, 0x88, P5 ;  /* 0x000000880300780c */ /* 0x000fe20002fa4270 */
[----:B0-----:R-:W-:-:S05]  /*6e90*/  FMUL R9, R44, R22 ;  /* 0x000000162c097220 */ /* 0x001fca0000400000 */
[----:B------:R-:W-:-:S07]  /*6ea0*/  F2FP.TF32.F32.PACK_B R9, R9 ;  /* 0x00000009ff09723e */ /* 0x000fce00024050ff */
[----:B------:R0:W-:Y:S01]  /*6eb0*/  @P5 STG.E desc[UR36][R6.64+0x80], R5 ;  /* 0x0000800506005986 */ /* 0x0001e2000c101924 */
[----:B------:R-:W-:Y:S02]  /*6ec0*/  ISETP.GT.AND P5, PT, R3, 0x88, P6 ;  /* 0x000000880300780c */ /* 0x000fe400037a4270 */
[----:B------:R-:W-:-:S11]  /*6ed0*/  ISETP.GT.AND P6, PT, R4, 0x28, PT ;  /* 0x000000280400780c */ /* 0x000fd60003fc4270 */
[----:B------:R-:W-:Y:S01]  /*6ee0*/  @P5 STG.E desc[UR36][R6.64+0x84], R43 ;  /* 0x0000842b06005986 */ /* 0x000fe2000c101924 */
[----:B------:R-:W-:-:S13]  /*6ef0*/  ISETP.GT.AND P5, PT, R3, 0x80, P6 ;  /* 0x000000800300780c */ /* 0x000fda00037a4270 */
[----:B------:R-:W-:Y:S02]  /*6f00*/  @P5 IMAD.MOV.U32 R4, RZ, RZ, R12 ;  /* 0x000000ffff045224 */ /* 0x000fe400078e000c */
[----:B0-----:R-:W-:-:S05]  /*6f10*/  @P5 IMAD.MOV.U32 R5, RZ, RZ, R13 ;  /* 0x000000ffff055224 */ /* 0x001fca00078e000d */
[----:B------:R0:W-:Y:S01]  /*6f20*/  @P5 STG.E desc[UR36][R4.64+0xa0], R9 ;  /* 0x0000a00904005986 */ /* 0x0001e2000c101924 */
[C---:B------:R-:W-:Y:S02]  /*6f30*/  ISETP.GT.AND P5, PT, R3.reuse, 0x80, P4 ;  /* 0x000000800300780c */ /* 0x040fe400027a4270 */
[----:B------:R-:W-:Y:S01]  /*6f40*/  ISETP.GT.AND P4, PT, R3, 0x88, P4 ;  /* 0x000000880300780c */ /* 0x000fe20002784270 */
[----:B0-----:R-:W-:-:S10]  /*6f50*/  FMUL R9, R48, R22 ;  /* 0x0000001630097220 */ /* 0x001fd40000400000 */
[----:B------:R-:W-:Y:S02]  /*6f60*/  @P5 IMAD.MOV.U32 R4, RZ, RZ, R12 ;  /* 0x000000ffff045224 */ /* 0x000fe400078e000c */
[----:B------:R-:W-:Y:S01]  /*6f70*/  @P5 IMAD.MOV.U32 R5, RZ, RZ, R13 ;  /* 0x000000ffff055224 */ /* 0x000fe200078e000d */
[----:B------:R-:W-:-:S04]  /*6f80*/  F2FP.TF32.F32.PACK_B R9, R9 ;  /* 0x00000009ff09723e */ /* 0x000fc800024050ff */
[----:B------:R0:W-:Y:S01]  /*6f90*/  @P5 STG.E desc[UR36][R4.64+0xa4], R45 ;  /* 0x0000a42d04005986 */ /* 0x0001e2000c101924 */
[----:B------:R-:W-:-:S13]  /*6fa0*/  ISETP.GT.AND P5, PT, R3, 0x88, P6 ;  /* 0x000000880300780c */ /* 0x000fda00037a4270 */
[----:B0-----:R-:W-:Y:S02]  /*6fb0*/  @P5 IMAD.MOV.U32 R4, RZ, RZ, R6 ;  /* 0x000000ffff045224 */ /* 0x001fe400078e0006 */
[----:B------:R-:W-:-:S05]  /*6fc0*/  @P5 IMAD.MOV.U32 R5, RZ, RZ, R7 ;  /* 0x000000ffff055224 */ /* 0x000fca00078e0007 */
[----:B------:R0:W-:Y:S02]  /*6fd0*/  @P5 STG.E desc[UR36][R4.64+0xa0], R11 ;  /* 0x0000a00b04005986 */ /* 0x0001e4000c101924 */
[----:B0-----:R-:W-:Y:S02]  /*6fe0*/  @P4 IMAD.MOV.U32 R4, RZ, RZ, R6 ;  /* 0x000000ffff044224 */ /* 0x001fe400078e0006 */
[----:B------:R-:W-:Y:S01]  /*6ff0*/  FMUL R11, R50, R22 ;  /* 0x00000016320b7220 */ /* 0x000fe20000400000 */
[----:B------:R-:W-:-:S04]  /*7000*/  @P4 IMAD.MOV.U32 R5, RZ, RZ, R7 ;  /* 0x000000ffff054224 */ /* 0x000fc800078e0007 */
[----:B------:R-:W-:Y:S01]  /*7010*/  F2FP.TF32.F32.PACK_B R11, R11 ;  /* 0x0000000bff0b723e */ /* 0x000fe200024050ff */
[----:B------:R0:W-:Y:S01]  /*7020*/  @P4 STG.E desc[UR36][R4.64+0xa4], R47 ;  /* 0x0000a42f04004986 */ /* 0x0001e2000c101924 */
[C---:B------:R-:W-:Y:S02]  /*7030*/  ISETP.GT.AND P4, PT, R3.reuse, 0x80, P0 ;  /* 0x000000800300780c */ /* 0x040fe40000784270 */
[----:B------:R-:W-:-:S11]  /*7040*/  ISETP.GT.AND P0, PT, R3, 0x88, P0 ;  /* 0x000000880300780c */ /* 0x000fd60000704270 */
[----:B0-----:R-:W-:Y:S02]  /*7050*/  @P4 IMAD.MOV.U32 R4, RZ, RZ, R12 ;  /* 0x000000ffff044224 */ /* 0x001fe400078e000c */
[----:B------:R-:W-:-:S05]  /*7060*/  @P4 IMAD.MOV.U32 R5, RZ, RZ, R13 ;  /* 0x000000ffff054224 */ /* 0x000fca00078e000d */
        /* <DEDUP_REMOVED lines=8> */
[C---:B------:R-:W-:Y:S02]  /*70f0*/  ISETP.GT.AND P4, PT, R3.reuse, 0x80, P2 ;  /* 0x000000800300780c */ /* 0x040fe40001784270 */
[----:B------:R-:W-:Y:S01]  /*7100*/  ISETP.GT.AND P2, PT, R3, 0x88, P2 ;  /* 0x000000880300780c */ /* 0x000fe20001744270 */
[----:B0-----:R-:W-:Y:S02]  /*7110*/  @P0 IMAD.MOV.U32 R4, RZ, RZ, R6 ;  /* 0x000000ffff040224 */ /* 0x001fe400078e0006 */
[----:B------:R-:W-:-:S05]  /*7120*/  @P0 IMAD.MOV.U32 R5, RZ, RZ, R7 ;  /* 0x000000ffff050224 */ /* 0x000fca00078e0007 */
[----:B------:R0:W-:Y:S01]  /*7130*/  @P0 STG.E desc[UR36][R4.64+0xc0], R11 ;  /* 0x0000c00b04000986 */ /* 0x0001e2000c101924 */
[C---:B------:R-:W-:Y:S02]  /*7140*/  ISETP.GT.AND P0, PT, R3.reuse, 0x80, P1 ;  /* 0x000000800300780c */ /* 0x040fe40000f04270 */
[----:B------:R-:W-:Y:S01]  /*7150*/  ISETP.GT.AND P1, PT, R3, 0x88, P1 ;  /* 0x000000880300780c */ /* 0x000fe20000f24270 */
[----:B------:R-:W-:-:S05]  /*7160*/  FMUL R3, R52, R22 ;  /* 0x0000001634037220 */ /* 0x000fca0000400000 */
[----:B------:R-:W-:Y:S01]  /*7170*/  F2FP.TF32.F32.PACK_B R3, R3 ;  /* 0x00000003ff03723e */ /* 0x000fe200024050ff */
[----:B0-----:R-:W-:Y:S02]  /*7180*/  @P3 IMAD.MOV.U32 R4, RZ, RZ, R6 ;  /* 0x000000ffff043224 */ /* 0x001fe400078e0006 */
[----:B------:R-:W-:-:S05]  /*7190*/  @P3 IMAD.MOV.U32 R5, RZ, RZ, R7 ;  /* 0x000000ffff053224 */ /* 0x000fca00078e0007 */
[----:B------:R0:W-:Y:S02]  /*71a0*/  @P3 STG.E desc[UR36][R4.64+0xc4], R51 ;  /* 0x0000c43304003986 */ /* 0x0001e4000c101924 */
[----:B0-----:R-:W-:Y:S02]  /*71b0*/  @P4 IMAD.MOV.U32 R4, RZ, RZ, R12 ;  /* 0x000000ffff044224 */ /* 0x001fe400078e000c */
[----:B------:R-:W-:-:S05]  /*71c0*/  @P4 IMAD.MOV.U32 R5, RZ, RZ, R13 ;  /* 0x000000ffff054224 */ /* 0x000fca00078e000d */
[----:B------:R0:W-:Y:S04]  /*71d0*/  @P4 STG.E desc[UR36][R4.64+0xe0], R3 ;  /* 0x0000e00304004986 */ /* 0x0001e8000c101924 */
[----:B------:R1:W-:Y:S01]  /*71e0*/  @P0 STG.E desc[UR36][R12.64+0xe4], R53 ;  /* 0x0000e4350c000986 */ /* 0x0003e2000c101924 */
[----:B0-----:R-:W-:Y:S02]  /*71f0*/  @P2 IMAD.MOV.U32 R4, RZ, RZ, R6 ;  /* 0x000000ffff042224 */ /* 0x001fe400078e0006 */
[----:B------:R-:W-:-:S05]  /*7200*/  @P2 IMAD.MOV.U32 R5, RZ, RZ, R7 ;  /* 0x000000ffff052224 */ /* 0x000fca00078e0007 */
[----:B------:R1:W-:Y:S04]  /*7210*/  @P2 STG.E desc[UR36][R4.64+0xe0], R9 ;  /* 0x0000e00904002986 */ /* 0x0003e8000c101924 */
[----:B------:R1:W-:Y:S02]  /*7220*/  @P1 STG.E desc[UR36][R6.64+0xe4], R55 ;  /* 0x0000e43706001986 */ /* 0x0003e4000c101924 */
.L_x_156:
[----:B------:R-:W-:Y:S05]  /*7230*/  BSYNC B0 ;  /* 0x0000000000007941 */ /* 0x000fea0003800000 */
.L_x_32:
[----:B------:R-:W-:Y:S01]  /*7240*/  IADD3 R16, P0, R16, UR38, RZ ;  /* 0x0000002610107c10 */ /* 0x000fe2000ff1e0ff */
[----:B------:R-:W-:Y:S01]  /*7250*/  ULDC.64 UR4, c[0x0][0x650] ;  /* 0x0001940000047ab9 */ /* 0x000fe20000000a00 */
[----:B------:R-:W-:Y:S01]  /*7260*/  PRMT R3, RZ, 0x7610, R3 ;  /* 0x00007610ff037816 */ /* 0x000fe20000000003 */
[----:B----4-:R-:W-:Y:S01]  /*7270*/  IMAD.MOV.U32 R102, RZ, RZ, -0x1 ;  /* 0xffffffffff667424 */ /* 0x010fe200078e00ff */
[----:B------:R-:W-:Y:S01]  /*7280*/  IADD3.X R17, R17, UR41, RZ, P0, !PT ;  /* 0x0000002911117c10 */ /* 0x000fe200087fe4ff */
[----:B------:R-:W-:Y:S01]  /*7290*/  IMAD.MOV.U32 R23, RZ, RZ, -0x1 ;  /* 0xffffffffff177424 */ /* 0x000fe200078e00ff */
[----:B------:R-:W-:-:S04]  /*72a0*/  ISETP.GE.U32.AND P0, PT, R16, UR4, PT ;  /* 0x0000000410007c0c */ /* 0x000fc8000bf06070 */
[----:B------:R-:W-:-:S13]  /*72b0*/  ISETP.GE.U32.AND.EX P0, PT, R17, UR5, PT, P0 ;  /* 0x0000000511007c0c */ /* 0x000fda000bf06100 */
[----:B------:R-:W-:Y:S05]  /*72c0*/  @P0 BRA `(.L_x_157) ;  /* 0x00000004004c0947 */ /* 0x000fea0003800000 */
[----:B------:R-:W4:Y:S01]  /*72d0*/  LDC.64 R10, c[0x0][0x628] ;  /* 0x00018a00ff0a7b82 */ /* 0x000f220000000a00 */
[----:B01-3--:R-:W0:Y:S01]  /*72e0*/  S2R R12, SR_CTAID.X ;  /* 0x00000000000c7919 */ /* 0x00be220000002500 */
[----:B------:R-:W-:Y:S02]  /*72f0*/  IMAD.MOV.U32 R8, RZ, RZ, R16 ;  /* 0x000000ffff087224 */ /* 0x000fe400078e0010 */
[----:B------:R-:W-:Y:S01]  /*7300*/  IMAD.MOV.U32 R9, RZ, RZ, R17 ;  /* 0x000000ffff097224 */ /* 0x000fe200078e0011 */
[----:B------:R-:W1:Y:S03]  /*7310*/  S2R R20, SR_CTAID.Y ;  /* 0x0000000000147919 */ /* 0x000e660000002600 */
[----:B------:R-:W3:Y:S08]  /*7320*/  LDC R0, c[0x0][0x630] ;  /* 0x00018c00ff007b82 */ /* 0x000ef00000000800 */
[----:B------:R-:W0:Y:S01]  /*7330*/  LDC.64 R14, c[0x0][0x620] ;  /* 0x00018800ff0e7b82 */ /* 0x000e220000000a00 */
[----:B----4-:R-:W-:-:S04]  /*7340*/  ISETP.NE.U32.AND P0, PT, R10, RZ, PT ;  /* 0x000000ff0a00720c */ /* 0x010fc80003f05070 */
[----:B------:R-:W-:-:S13]  /*7350*/  ISETP.NE.AND.EX P0, PT, R11, RZ, PT, P0 ;  /* 0x000000ff0b00720c */ /* 0x000fda0003f05300 */
[----:B01-3--:R-:W-:Y:S05]  /*7360*/  @!P0 BRA `(.L_x_158) ;  /* 0x0000000000288947 */ /* 0x00bfea0003800000 */
        /* <DEDUP_REMOVED lines=10> */
.L_x_158:
[-CC-:B------:R-:W-:Y:S01]  /*7410*/  SHF.R.U64 R23, R8, R0.reuse, R9.reuse ;  /* 0x0000000008177219 */ /* 0x180fe20000001209 */
[----:B------:R-:W0:Y:S01]  /*7420*/  LDC.64 R26, c[0x0][0x640] ;  /* 0x00019000ff1a7b82 */ /* 0x000e220000000a00 */
[----:B------:R-:W-:Y:S01]  /*7430*/  SHF.R.U32.HI R0, RZ, R0, R9 ;  /* 0x00000000ff007219 */ /* 0x000fe20000011609 */
[----:B------:R-:W-:Y:S01]  /*7440*/  ULDC UR4, c[0x0][0x150] ;  /* 0x0000540000047ab9 */ /* 0x000fe20000000800 */
[----:B------:R-:W-:Y:S02]  /*7450*/  IADD3 R3, P0, RZ, -R23, RZ ;  /* 0x80000017ff037210 */ /* 0x000fe40007f1e0ff */
[----:B------:R-:W-:-:S03]  /*7460*/  I2FP.F32.U32 R7, R12 ;  /* 0x0000000c00077245 */ /* 0x000fc60000201000 */
[----:B------:R-:W1:Y:S01]  /*7470*/  LDC R6, c[0x0][0x618] ;  /* 0x00018600ff067b82 */ /* 0x000e620000000800 */
[----:B------:R-:W-:Y:S02]  /*7480*/  IMAD.X R5, RZ, RZ, ~R0, P0 ;  /* 0x000000ffff057224 */ /* 0x000fe400000e0e00 */
[----:B------:R-:W-:Y:S01]  /*7490*/  FMUL R7, R7, UR4 ;  /* 0x0000000407077c20 */ /* 0x000fe20008400000 */
[----:B------:R-:W-:Y:S01]  /*74a0*/  ULDC UR4, c[0x0][0x154] ;  /* 0x0000550000047ab9 */ /* 0x000fe20000000800 */
[-C--:B------:R-:W-:Y:S02]  /*74b0*/  IMAD R0, R5, R14.reuse, RZ ;  /* 0x0000000e05007224 */ /* 0x080fe400078e02ff */
[C---:B------:R-:W-:Y:S01]  /*74c0*/  IMAD.WIDE.U32 R4, R3.reuse, R14, R16 ;  /* 0x0000000e03047225 */ /* 0x040fe200078e0010 */
[----:B------:R-:W3:Y:S01]  /*74d0*/  LDC R8, c[0x0][0x608] ;  /* 0x00018200ff087b82 */ /* 0x000ee20000000800 */
[----:B------:R-:W4:Y:S02]  /*74e0*/  F2I.U32.TRUNC.NTZ R7, R7 ;  /* 0x0000000700077305 */ /* 0x000f24000020f000 */
[----:B------:R-:W-:Y:S01]  /*74f0*/  IMAD R3, R3, R15, R0 ;  /* 0x0000000f03037224 */ /* 0x000fe200078e0200 */
[----:B------:R-:W-:-:S03]  /*7500*/  I2FP.F32.U32 R0, R20 ;  /* 0x0000001400007245 */ /* 0x000fc60000201000 */
[----:B------:R-:W-:Y:S01]  /*7510*/  IMAD.IADD R3, R5, 0x1, R3 ;  /* 0x0000000105037824 */ /* 0x000fe200078e0203 */
[----:B------:R-:W2:Y:S01]  /*7520*/  LDC R11, c[0x0][0x658] ;  /* 0x00019600ff0b7b82 */ /* 0x000ea20000000800 */
[----:B0-----:R-:W-:-:S04]  /*7530*/  ISETP.NE.U32.AND P0, PT, R26, RZ, PT ;  /* 0x000000ff1a00720c */ /* 0x001fc80003f05070 */
[----:B------:R-:W-:-:S03]  /*7540*/  ISETP.NE.AND.EX P0, PT, R27, RZ, PT, P0 ;  /* 0x000000ff1b00720c */ /* 0x000fc60003f05300 */
[----:B------:R-:W0:Y:S01]  /*7550*/  LDC R9, c[0x0][0x144] ;  /* 0x00005100ff097b82 */ /* 0x000e220000000800 */
[-C--:B-1----:R-:W-:Y:S01]  /*7560*/  SHF.R.U64 R10, R4, R6.reuse, R3 ;  /* 0x00000006040a7219 */ /* 0x082fe20000001203 */
[----:B----4-:R-:W-:Y:S01]  /*7570*/  IMAD.MOV R7, RZ, RZ, -R7 ;  /* 0x000000ffff077224 */ /* 0x010fe200078e0a07 */
[----:B------:R-:W-:Y:S01]  /*7580*/  SHF.R.U32.HI R3, RZ, R6, R3 ;  /* 0x00000006ff037219 */ /* 0x000fe20000011603 */
[----:B------:R-:W-:-:S04]  /*7590*/  FMUL R6, R0, UR4 ;  /* 0x0000000400067c20 */ /* 0x000fc80008400000 */
[----:B------:R-:W1:Y:S01]  /*75a0*/  LDC R21, c[0x0][0x148] ;  /* 0x00005200ff157b82 */ /* 0x000e620000000800 */
[----:B------:R4:W0:Y:S01]  /*75b0*/  F2I.U32.TRUNC.NTZ R14, R6 ;  /* 0x00000006000e7305 */ /* 0x000822000020f000 */
[-CC-:B---3--:R-:W-:Y:S02]  /*75c0*/  SHF.R.U64 R13, R10, R8.reuse, R3.reuse ;  /* 0x000000080a0d7219 */ /* 0x188fe40000001203 */
[----:B------:R-:W-:-:S04]  /*75d0*/  SHF.R.U32.HI R0, RZ, R8, R3 ;  /* 0x00000008ff007219 */ /* 0x000fc80000011603 */
[----:B------:R-:W3:Y:S01]  /*75e0*/  LDC R24, c[0x0][0x648] ;  /* 0x00019200ff187b82 */ /* 0x000ee20000000800 */
[-CC-:B--2---:R-:W-:Y:S02]  /*75f0*/  SHF.R.U64 R15, R13, R11.reuse, R0.reuse ;  /* 0x0000000b0d0f7219 */ /* 0x184fe40000001200 */
[----:B------:R-:W-:-:S03]  /*7600*/  SHF.R.U32.HI R5, RZ, R11, R0 ;  /* 0x0000000bff057219 */ /* 0x000fc60000011600 */
[----:B------:R-:W-:Y:S02]  /*7610*/  IMAD.MOV.U32 R4, RZ, RZ, R15 ;  /* 0x000000ffff047224 */ /* 0x000fe400078e000f */
[----:B------:R-:W2:Y:S01]  /*7620*/  LDC R28, c[0x0][0x638] ;  /* 0x00018e00ff1c7b82 */ /* 0x000ea20000000800 */
[----:B0-----:R-:W-:-:S07]  /*7630*/  IMAD R25, R9, R7, R12 ;  /* 0x0000000709197224 */ /* 0x001fce00078e020c */
[----:B------:R-:W0:Y:S08]  /*7640*/  LDC R29, c[0x0][0x610] ;  /* 0x00018400ff1d7b82 */ /* 0x000e300000000800 */
[----:B------:R-:W0:Y:S01]  /*7650*/  LDC R30, c[0x0][0x600] ;  /* 0x00018000ff1e7b82 */ /* 0x000e220000000800 */
[----:B-1-34-:R-:W-:Y:S05]  /*7660*/  @!P0 BRA `(.L_x_159) ;  /* 0x0000000000288947 */ /* 0x01afea0003800000 */
[----:B------:R-:W1:Y:S02]  /*7670*/  LDC R0, c[0x0][0x64c] ;  /* 0x00019300ff007b82 */ /* 0x000e640000000800 */
[----:B-1----:R-:W-:-:S05]  /*7680*/  IADD3 R3, P0, R15, R0, RZ ;  /* 0x000000000f037210 */ /* 0x002fca0007f1e0ff */
        /* <DEDUP_REMOVED lines=8> */
.L_x_159:
[----:B------:R-:W-:Y:S01]  /*7710*/  ISETP.NE.AND P0, PT, R2, 0x1, PT ;  /* 0x000000010200780c */ /* 0x000fe20003f05270 */
[----:B------:R-:W-:Y:S01]  /*7720*/  IMAD.MOV R14, RZ, RZ, -R14 ;  /* 0x000000ffff0e7224 */ /* 0x000fe200078e0a0e */
[----:B------:R-:W-:Y:S02]  /*7730*/  SHF.R.U64 R3, R4, R24, R5 ;  /* 0x0000001804037219 */ /* 0x000fe40000001205 */
[----:B------:R-:W-:Y:S02]  /*7740*/  LOP3.LUT R0, R13, R100, RZ, 0xc0, !PT ;  /* 0x000000640d007212 */ /* 0x000fe400078ec0ff */
[----:B------:R-:W-:Y:S01]  /*7750*/  LOP3.LUT R10, R10, R99, RZ, 0xc0, !PT ;  /* 0x000000630a0a7212 */ /* 0x000fe200078ec0ff */
[----:B------:R-:W-:Y:S02]  /*7760*/  IMAD.MOV R4, RZ, RZ, -R3 ;  /* 0x000000ffff047224 */ /* 0x000fe400078e0a03 */
[----:B------:R-:W-:Y:S02]  /*7770*/  IMAD R0, R95, R3, R0 ;  /* 0x000000035f007224 */ /* 0x000fe400078e0200 */
[----:B--2---:R-:W-:-:S02]  /*7780*/  IMAD R3, R4, R28, R15 ;  /* 0x0000001c04037224 */ /* 0x004fc400078e020f */
[----:B------:R-:W-:Y:S02]  /*7790*/  @P0 IMAD R25, R21, R14, R20 ;  /* 0x0000000e15190224 */ /* 0x000fe400078e0214 */
[----:B0-----:R-:W-:Y:S02]  /*77a0*/  IMAD R5, R3, R30, R10 ;  /* 0x0000001e03057224 */ /* 0x001fe400078e020a */
[----:B------:R-:W-:Y:S02]  /*77b0*/  IMAD R0, R0, R29, R25 ;  /* 0x0000001d00007224 */ /* 0x000fe400078e0219 */
[----:B------:R-:W-:-:S03]  /*77c0*/  IMAD.MOV.U32 R4, RZ, RZ, 0x1 ;  /* 0x00000001ff047424 */ /* 0x000fc600078e00ff */
[----:B------:R-:W-:Y:S02]  /*77d0*/  SEL R102, R5, R0, !P0 ;  /* 0x0000000005667207 */ /* 0x000fe40004000000 */
[----:B------:R-:W-:Y:S02]  /*77e0*/  PRMT R3, R4, 0x7610, R3 ;  /* 0x0000761004037816 */ /* 0x000fe40000000003 */
[----:B------:R-:W-:-:S07]  /*77f0*/  SEL R0, R0, R5, !P0 ;  /* 0x0000000500007207 */ /* 0x000fce0004000000 */
.L_x_157:
[----:B------:R-:W-:Y:S01]  /*7800*/  UIADD3 UR42, UR43, UR42, URZ ;  /* 0x0000002a2b2a7290 */ /* 0x000fe2000fffe03f */
[----:B------:R-:W-:Y:S01]  /*7810*/  LOP3.LUT P0, RZ, R3, 0xff, RZ, 0xc0, !PT ;  /* 0x000000ff03ff7812 */ /* 0x000fe2000780c0ff */
[----:B------:R-:W-:Y:S02]  /*7820*/  IMAD.MOV.U32 R113, RZ, RZ, R0 ;  /* 0x000000ffff717224 */ /* 0x000fe400078e0000 */
[----:B------:R-:W-:Y:S02]  /*7830*/  USHF.R.U32.HI UR4, URZ, 0x1, UR42 ;  /* 0x000000013f047899 */ /* 0x000fe4000801162a */
[----:B------:R-:W-:Y:S02]  /*7840*/  UISETP.GT.U32.AND UP1, UPT, UR42, 0x1, UPT ;  /* 0x000000012a00788c */ /* 0x000fe4000bf24070 */
[----:B------:R-:W-:Y:S02]  /*7850*/  ULOP3.LUT UR4, UR4, 0x1, URZ, 0xc0, !UPT ;  /* 0x0000000104047892 */ /* 0x000fe4000f8ec03f */
[----:B------:R-:W-:-:S02]  /*7860*/  UISETP.LT.U32.AND UP1, UPT, UR43, 0x2, UP1 ;  /* 0x000000022b00788c */ /* 0x000fc40008f21070 */
[----:B------:R-:W-:Y:S02]  /*7870*/  UISETP.NE.U32.AND UP0, UPT, UR4, 0x1, UPT ;  /* 0x000000010400788c */ /* 0x000fe4000bf05070 */
[----:B------:R-:W-:Y:S02]  /*7880*/  USEL UR5, URZ, 0x1, !UP1 ;  /* 0x000000013f057887 */ /* 0x000fe4000c800000 */
[----:B------:R-:W-:Y:S02]  /*7890*/  UISETP.GT.U32.AND UP0, UPT, UR43, 0x1, !UP0 ;  /* 0x000000012b00788c */ /* 0x000fe4000c704070 */
[----:B------:R-:W-:Y:S02]  /*78a0*/  ULOP3.LUT UR42, UR42, 0x1, URZ, 0xc0, !UPT ;  /* 0x000000012a2a7892 */ /* 0x000fe4000f8ec03f */
[----:B------:R-:W-:-:S04]  /*78b0*/  USEL UR4, URZ, 0x1, !UP0 ;  /* 0x000000013f047887 */ /* 0x000fc8000c000000 */
[----:B------:R-:W-:Y:S01]  /*78c0*/  ULOP3.LUT UR40, UR4, UR40, UR5, 0x96, !UPT ;  /* 0x0000002804287292 */ /* 0x000fe2000f8e9605 */
[----:B------:R-:W-:Y:S11]  /*78d0*/  @P0 BRA `(.L_x_160) ;  /* 0xffffff9800cc0947 */ /* 0x000ff6000383ffff */
[----:B------:R-:W-:Y:S05]  /*78e0*/  EXIT ;  /* 0x000000000000794d */ /* 0x000fea0003800000 */
.L_x_7:
        /* <DEDUP_REMOVED lines=26> */
.L_x_162:
[----:B------:R-:W0:Y:S01]  /*7a90*/  LDC.64 R28, c[0x0][0x640] ;  /* 0x00019000ff1c7b82 */ /* 0x000e220000000a00 */
[-CC-:B------:R-:W-:Y:S01]  /*7aa0*/  SHF.R.U64 R21, R14, R6.reuse, R15.reuse ;  /* 0x000000060e157219 */ /* 0x180fe2000000120f */
[----:B------:R-:W-:Y:S01]  /*7ab0*/  IMAD.MOV.U32 R30, RZ, RZ, 0x1 ;  /* 0x00000001ff1e7424 */ /* 0x000fe200078e00ff */
[----:B------:R-:W-:Y:S02]  /*7ac0*/  SHF.R.U32.HI R6, RZ, R6, R15 ;  /* 0x00000006ff067219 */ /* 0x000fe4000001160f */
[----:B------:R-:W-:-:S03]  /*7ad0*/  IADD3 R13, P0, RZ, -R21, RZ ;  /* 0x80000015ff0d7210 */ /* 0x000fc60007f1e0ff */
[----:B------:R-:W1:Y:S02]  /*7ae0*/  LDC R12, c[0x0][0x618] ;  /* 0x00018600ff0c7b82 */ /* 0x000e640000000800 */
[----:B------:R-:W-:-:S04]  /*7af0*/  IMAD.X R11, RZ, RZ, ~R6, P0 ;  /* 0x000000ffff0b7224 */ /* 0x000fc800000e0e06 */
[-C--:B------:R-:W-:Y:S02]  /*7b00*/  IMAD R6, R11, R24.reuse, RZ ;  /* 0x000000180b067224 */ /* 0x080fe400078e02ff */
[----:B------:R-:W2:Y:S01]  /*7b10*/  LDC R14, c[0x0][0x608] ;  /* 0x00018200ff0e7b82 */ /* 0x000ea20000000800 */
[----:B------:R-:W-:-:S04]  /*7b20*/  IMAD.WIDE.U32 R10, R13, R24, R16 ;  /* 0x000000180d0a7225 */ /* 0x000fc800078e0010 */
[----:B------:R-:W-:-:S03]  /*7b30*/  IMAD R13, R13, R25, R6 ;  /* 0x000000190d0d7224 */ /* 0x000fc600078e0206 */
[----:B------:R-:W3:Y:S01]  /*7b40*/  LDC R27, c[0x0][0x658] ;  /* 0x00019600ff1b7b82 */ /* 0x000ee20000000800 */
[----:B------:R-:W-:Y:S01]  /*7b50*/  IMAD.IADD R11, R11, 0x1, R13 ;  /* 0x000000010b0b7824 */ /* 0x000fe200078e020d */
[----:B0-----:R-:W-:-:S04]  /*7b60*/  ISETP.NE.U32.AND P0, PT, R28, RZ, PT ;  /* 0x000000ff1c00720c */ /* 0x001fc80003f05070 */
[----:B------:R-:W-:Y:S02]  /*7b70*/  ISETP.NE.AND.EX P0, PT, R29, RZ, PT, P0 ;  /* 0x000000ff1d00720c */ /* 0x000fe40003f05300 */
[----:B------:R-:W0:Y:S01]  /*7b80*/  LDC R20, c[0x0][0x600] ;  /* 0x00018000ff147b82 */ /* 0x000e220000000800 */
[-CC-:B-1----:R-:W-:Y:S01]  /*7b90*/  SHF.R.U64 R8, R10, R12.reuse, R11.reuse ;  /* 0x0000000c0a087219 */ /* 0x182fe2000000120b */
[----:B------:R-:W-:Y:S01]  /*7ba0*/  IMAD.MOV.U32 R10, RZ, RZ, -0x1 ;  /* 0xffffffffff0a7424 */ /* 0x000fe200078e00ff */
[----:B------:R-:W-:-:S05]  /*7bb0*/  SHF.R.U32.HI R11, RZ, R12, R11 ;  /* 0x0000000cff0b7219 */ /* 0x000fca000001160b */
[----:B------:R-:W1:Y:S01]  /*7bc0*/  LDC R24, c[0x0][0x648] ;  /* 0x00019200ff187b82 */ /* 0x000e620000000800 */
[-CC-:B--2---:R-:W-:Y:S02]  /*7bd0*/  SHF.R.U64 R23, R8, R14.reuse, R11.reuse ;  /* 0x0000000e08177219 */ /* 0x184fe4000000120b */
[----:B------:R-:W-:-:S05]  /*7be0*/  SHF.R.U32.HI R6, RZ, R14, R11 ;  /* 0x0000000eff067219 */ /* 0x000fca000001160b */
[----:B------:R-:W2:Y:S01]  /*7bf0*/  LDC R26, c[0x0][0x638] ;  /* 0x00018e00ff1a7b82 */ /* 0x000ea20000000800 */
[-C--:B---3--:R-:W-:Y:S02]  /*7c00*/  SHF.L.U32 R10, R10, R27.reuse, RZ ;  /* 0x0000001b0a0a7219 */ /* 0x088fe400000006ff */
[-CC-:B------:R-:W-:Y:S02]  /*7c10*/  SHF.R.U64 R25, R23, R27.reuse, R6.reuse ;  /* 0x0000001b17197219 */ /* 0x180fe40000001206 */
[----:B------:R-:W-:Y:S02]  /*7c20*/  LOP3.LUT R32, RZ, R10, RZ, 0x33, !PT ;  /* 0x0000000aff207212 */ /* 0x000fe400078e33ff */
[----:B------:R-:W-:Y:S01]  /*7c30*/  SHF.R.U32.HI R11, RZ, R27, R6 ;  /* 0x0000001bff0b7219 */ /* 0x000fe20000011606 */
[----:B------:R-:W3:Y:S01]  /*7c40*/  LDC R31, c[0x0][0x610] ;  /* 0x00018400ff1f7b82 */ /* 0x000ee20000000800 */
[----:B------:R-:W-:Y:S01]  /*7c50*/  IMAD.MOV.U32 R10, RZ, RZ, R25 ;  /* 0x000000ffff0a7224 */ /* 0x000fe200078e0019 */
[----:B------:R-:W-:Y:S06]  /*7c60*/  @!P0 BRA `(.L_x_163) ;  /* 0x0000000000288947 */ /* 0x000fec0003800000 */
        /* <DEDUP_REMOVED lines=10> */
.L_x_163:
[----:B------:R-:W-:Y:S02]  /*7d10*/  ISETP.NE.AND P0, PT, R2, 0x1, PT ;  /* 0x000000010200780c */ /* 0x000fe40003f05270 */
[----:B-1----:R-:W-:Y:S01]  /*7d20*/  SHF.R.U64 R6, R10, R24, R11 ;  /* 0x000000180a067219 */ /* 0x002fe2000000120b */
[----:B0-----:R-:W-:Y:S01]  /*7d30*/  VIADD R11, R20, 0xffffffff ;  /* 0xffffffff140b7836 */ /* 0x001fe20000000000 */
[----:B------:R-:W-:Y:S02]  /*7d40*/  SHF.L.U32 R30, R30, R27, RZ ;  /* 0x0000001b1e1e7219 */ /* 0x000fe400000006ff */
[----:B------:R-:W-:Y:S01]  /*7d50*/  LOP3.LUT R5, R23, R32, RZ, 0xc0, !PT ;  /* 0x0000002017057212 */ /* 0x000fe200078ec0ff */
[----:B------:R-:W-:-:S04]  /*7d60*/  IMAD.MOV R10, RZ, RZ, -R6 ;  /* 0x000000ffff0a7224 */ /* 0x000fc800078e0a06 */
[----:B------:R-:W-:Y:S01]  /*7d70*/  IMAD R6, R30, R6, R5 ;  /* 0x000000061e067224 */ /* 0x000fe200078e0205 */
[----:B------:R-:W-:Y:S01]  /*7d80*/  LOP3.LUT R5, R8, R11, RZ, 0xc0, !PT ;  /* 0x0000000b08057212 */ /* 0x000fe200078ec0ff */
[----:B------:R-:W-:Y:S02]  /*7d90*/  @P0 IMAD R7, R9, R22, R4 ;  /* 0x0000001609070224 */ /* 0x000fe400078e0204 */
[----:B--2---:R-:W-:Y:S02]  /*7da0*/  IMAD R4, R10, R26, R25 ;  /* 0x0000001a0a047224 */ /* 0x004fe400078e0219 */
[----:B---3--:R-:W-:Y:S02]  /*7db0*/  IMAD R7, R6, R31, R7 ;  /* 0x0000001f06077224 */ /* 0x008fe400078e0207 */
[----:B------:R-:W-:Y:S02]  /*7dc0*/  IMAD R4, R4, R20, R5 ;  /* 0x0000001404047224 */ /* 0x000fe400078e0205 */
[----:B------:R-:W-:-:S02]  /*7dd0*/  IMAD.MOV.U32 R8, RZ, RZ, 0x1 ;  /* 0x00000001ff087424 */ /* 0x000fc400078e00ff */
[----:B------:R-:W-:Y:S01]  /*7de0*/  IMAD.MOV.U32 R6, RZ, RZ, R21 ;  /* 0x000000ffff067224 */ /* 0x000fe200078e0015 */
[----:B------:R-:W-:Y:S02]  /*7df0*/  SEL R19, R4, R7, !P0 ;  /* 0x0000000704137207 */ /* 0x000fe40004000000 */
[----:B------:R-:W-:-:S07]  /*7e00*/  SEL R20, R7, R4, !P0 ;  /* 0x0000000407147207 */ /* 0x000fce0004000000 */
.L_x_161:
[----:B------:R-:W-:-:S08]  /*7e10*/  NOP ;  /* 0x0000000000007918 */ /* 0x000fd00000000000 */
[----:B------:R-:W0:-:S00]  /*7e20*/  USETMAXREG.DEALLOC.CTAPOOL 0x28 ;  /* 0x00000028000079c8 */ /* 0x000e0000080e0500 */
[----:B0-----:R-:W-:-:S13]  /*7e30*/  ISETP.NE.AND P0, PT, R3, RZ, PT ;  /* 0x000000ff0300720c */ /* 0x001fda0003f05270 */
[----:B------:R-:W-:Y:S05]  /*7e40*/  @P0 EXIT ;  /* 0x000000000000094d */ /* 0x000fea0003800000 */
[----:B------:R-:W-:Y:S01]  /*7e50*/  LOP3.LUT P0, RZ, R8, 0xff, RZ, 0xc0, !PT ;  /* 0x000000ff08ff7812 */ /* 0x000fe2000780c0ff */
[----:B------:R-:W-:Y:S02]  /*7e60*/  IMAD.MOV.U32 R3, RZ, RZ, 0x1 ;  /* 0x00000001ff037424 */ /* 0x000fe400078e00ff */
[----:B------:R-:W-:-:S10]  /*7e70*/  IMAD.MOV.U32 R8, RZ, RZ, RZ ;  /* 0x000000ffff087224 */ /* 0x000fd400078e00ff */
[----:B------:R-:W-:Y:S05]  /*7e80*/  @!P0 BRA `(.L_x_164) ;  /* 0x0000000c00588947 */ /* 0x000fea0003800000 */
[----:B------:R-:W0:Y:S01]  /*7e90*/  LDC R3, c[0x0][0x28c] ;  /* 0x0000a300ff037b82 */ /* 0x000e220000000800 */
[----:B------:R-:W-:Y:S01]  /*7ea0*/  ULDC UR5, c[0x0][0x658] ;  /* 0x0001960000057ab9 */ /* 0x000fe20000000800 */
[----:B------:R-:W-:Y:S01]  /*7eb0*/  UMOV UR6, 0xffffffff ;  /* 0xffffffff00067882 */ /* 0x000fe20000000000 */
[----:B------:R-:W-:Y:S01]  /*7ec0*/  BSSY B0, `(.L_x_164) ;  /* 0x00000d2000007945 */ /* 0x000fe20003800000 */
[----:B------:R-:W-:Y:S01]  /*7ed0*/  USHF.L.U32 UR6, UR6, UR5, URZ ;  /* 0x0000000506067299 */ /* 0x000fe2000800063f */
[----:B------:R-:W-:Y:S01]  /*7ee0*/  IMAD.MOV.U32 R10, RZ, RZ, 0x1 ;  /* 0x00000001ff0a7424 */ /* 0x000fe200078e00ff */
[----:B------:R-:W-:Y:S01]  /*7ef0*/  LOP3.LUT R13, R18, 0x2, RZ, 0xfc, !PT ;  /* 0x00000002120d7812 */ /* 0x000fe200078efcff */
[----:B------:R-:W-:Y:S01]  /*7f00*/  IMAD.MOV.U32 R8, RZ, RZ, RZ ;  /* 0x000000ffff087224 */ /* 0x000fe200078e00ff */
[----:B------:R-:W1:Y:S01]  /*7f10*/  S2UR UR8, SR_CgaCtaId ;  /* 0x00000000000879c3 */ /* 0x000e620000008800 */
[----:B------:R-:W-:Y:S01]  /*7f20*/  ULDC UR4, c[0x0][0x600] ;  /* 0x0001800000047ab9 */ /* 0x000fe20000000800 */
[----:B------:R-:W-:Y:S01]  /*7f30*/  UMOV UR7, 0x1 ;  /* 0x0000000100077882 */ /* 0x000fe20000000000 */
[----:B------:R-:W-:-:S02]  /*7f40*/  UIADD3 UR4, UR4, -0x1, URZ ;  /* 0xffffffff04047890 */ /* 0x000fc4000fffe03f */
[----:B------:R-:W-:Y:S02]  /*7f50*/  USHF.L.U32 UR5, UR7, UR5, URZ ;  /* 0x0000000507057299 */ /* 0x000fe4000800063f */
[----:B------:R-:W-:Y:S01]  /*7f60*/  ULOP3.LUT UR6, URZ, UR6, URZ, 0x33, !UPT ;  /* 0x000000063f067292 */ /* 0x000fe2000f8e333f */
[----:B------:R-:W-:Y:S01]  /*7f70*/  ULDC.64 UR30, c[0x0][0x198] ;  /* 0x00006600001e7ab9 */ /* 0x000fe20000000a00 */
[----:B0-----:R-:W-:-:S05]  /*7f80*/  VIADD R3, R3, 0x3f ;  /* 0x0000003f03037836 */ /* 0x001fca0000000000 */
[----:B------:R-:W-:Y:S01]  /*7f90*/  SHF.R.S32.HI R4, RZ, 0x1f, R3 ;  /* 0x0000001fff047819 */ /* 0x000fe20000011403 */
[----:B-1----:R-:W-:-:S03]  /*7fa0*/  IMAD.U32 R11, RZ, RZ, UR8 ;  /* 0x00000008ff0b7e24 */ /* 0x002fc6000f8e00ff */
[----:B------:R-:W-:Y:S01]  /*7fb0*/  LEA.HI R4, R4, R3, RZ, 0x6 ;  /* 0x0000000304047211 */ /* 0x000fe200078f30ff */
[----:B------:R-:W-:-:S03]  /*7fc0*/  IMAD.MOV.U32 R3, RZ, RZ, 0x1 ;  /* 0x00000001ff037424 */ /* 0x000fc600078e00ff */
[----:B------:R-:W-:-:S05]  /*7fd0*/  SHF.R.S32.HI R9, RZ, 0x6, R4 ;  /* 0x00000006ff097819 */ /* 0x000fca0000011404 */
[----:B------:R-:W-:-:S07]  /*7fe0*/  VIADD R12, R9, 0x1 ;  /* 0x00000001090c7836 */ /* 0x000fce0000000000 */
.L_x_175:
[----:B------:R-:W-:-:S03]  /*7ff0*/  UMOV UR7, 0xffffffff ;  /* 0xffffffff00077882 */ /* 0x000fc60000000000 */
[----:B------:R-:W-:Y:S05]  /*8000*/  BRA.DIV UR7, `(.L_x_165) ;  /* 0x0000000e07987947 */ /* 0x000fea000b800000 */
[----:B------:R-:W-:-:S13]  /*8010*/  ELECT P6, URZ, PT ;  /* 0x00000000003f782f */ /* 0x000fda00038c0000 */
.L_x_184:
[----:B------:R-:W0:Y:S01]  /*8020*/  LDC R4, c[0x0][0x28c] ;  /* 0x0000a300ff047b82 */ /* 0x000e220000000800 */
[----:B------:R-:W-:Y:S01]  /*8030*/  BSSY B1, `(.L_x_166) ;  /* 0x0000047000017945 */ /* 0x000fe20003800000 */
[----:B0-----:R-:W-:-:S13]  /*8040*/  ISETP.LT.OR P6, PT, R4, 0x1, !P6 ;  /* 0x000000010400780c */ /* 0x001fda00077c1670 */
[----:B------:R-:W-:Y:S05]  /*8050*/  @P6 BRA `(.L_x_167) ;  /* 0x0000000400106947 */ /* 0x000fea0003800000 */
[----:B------:R-:W-:Y:S02]  /*8060*/  IMAD R20, R20, 0x4, R11 ;  /* 0x0000000414147824 */ /* 0x000fe400078e020b */
[----:B------:R-:W-:Y:S02]  /*8070*/  IMAD.SHL.U32 R19, R19, 0x40, RZ ;  /* 0x0000004013137824 */ /* 0x000fe400078e00ff */
[----:B------:R-:W-:Y:S02]  /*8080*/  IMAD.MOV.U32 R23, RZ, RZ, RZ ;  /* 0x000000ffff177224 */ /* 0x000fe400078e00ff */
[----:B------:R-:W-:Y:S02]  /*8090*/  IMAD.MOV.U32 R4, RZ, RZ, R12 ;  /* 0x000000ffff047224 */ /* 0x000fe400078e000c */
[----:B------:R-:W-:Y:S02]  /*80a0*/  IMAD.MOV.U32 R5, RZ, RZ, R3 ;  /* 0x000000ffff057224 */ /* 0x000fe400078e0003 */
[----:B------:R-:W-:-:S02]  /*80b0*/  IMAD.MOV.U32 R7, RZ, RZ, R8 ;  /* 0x000000ffff077224 */ /* 0x000fc400078e0008 */
[----:B------:R-:W-:-:S07]  /*80c0*/  IMAD.SHL.U32 R20, R20, 0x40, RZ ;  /* 0x0000004014147824 */ /* 0x000fce00078e00ff */
.L_x_170:
[----:B------:R-:W0:Y:S01]  /*80d0*/  S2UR UR7, SR_CgaCtaId ;  /* 0x00000000000779c3 */ /* 0x000e220000008800 */
[----:B------:R-:W-:Y:S02]  /*80e0*/  MOV R14, 0x400 ;  /* 0x00000400000e7802 */ /* 0x000fe40000000f00 */
[----:B------:R-:W-:-:S13]  /*80f0*/  ISETP.NE.AND P1, PT, R0, RZ, PT ;  /* 0x000000ff0000720c */ /* 0x000fda0003f25270 */
[----:B------:R-:W1:Y:S01]  /*8100*/  @!P1 LDC R15, c[0x0][0x500] ;  /* 0x00014000ff0f9b82 */ /* 0x000e620000000800 */
[----:B0-----:R-:W-:-:S05]  /*8110*/  IMAD.U32 R11, RZ, RZ, UR7 ;  /* 0x00000007ff0b7e24 */ /* 0x001fca000f8e00ff */
[----:B------:R-:W-:Y:S02]  /*8120*/  LEA R22, R11, R14, 0x18 ;  /* 0x0000000e0b167211 */ /* 0x000fe400078ec0ff */
[----:B------:R-:W-:-:S03]  /*8130*/  SHF.L.U32 R14, R5, 0x1f, RZ ;  /* 0x0000001f050e7819 */ /* 0x000fc600000006ff */
[----:B------:R-:W-:-:S04]  /*8140*/  IMAD R21, R7, 0x8, R22 ;  /* 0x0000000807157824 */ /* 0x000fc800078e0216 */
[----:B------:R-:W0:Y:S02]  /*8150*/  SYNCS.PHASECHK.TRANS64.TRYWAIT P0, [R21+URZ+0x10], R14 ;  /* 0x0000100e150075a7 */ /* 0x000e24000800017f */
[----:B01----:R-:W-:Y:S05]  /*8160*/  @!P0 BRA `(.L_x_168) ;  /* 0x0000000c00608947 */ /* 0x003fea0003800000 */
.L_x_185:
[----:B0-----:R-:W-:Y:S01]  /*8170*/  PRMT R14, R13, 0x9910, RZ ;  /* 0x000099100d0e7816 */ /* 0x001fe200000000ff */
[----:B------:R0:W-:Y:S03]  /*8180*/  @!P1 SYNCS.ARRIVE.TRANS64 RZ, [R21+URZ], R15 ;  /* 0x0000000f15ff99a7 */ /* 0x0001e6000800003f */
[----:B------:R-:W-:-:S13]  /*8190*/  ISETP.NE.AND P0, PT, R14, 0x2, PT ;  /* 0x000000020e00780c */ /* 0x000fda0003f05270 */
[----:B0-----:R-:W-:Y:S05]  /*81a0*/  @P0 BRA `(.L_x_169) ;  /* 0x0000000000040947 */ /* 0x001fea0003800000 */
[----:B------:R-:W-:Y:S01]  /*81b0*/  BPT.TRAP 0x1 ;  /* 0x000000040000795c */ /* 0x000fe20000300000 */
.L_x_169:
[----:B------:R-:W-:Y:S01]  /*81c0*/  IMAD.SHL.U32 R14, R7, 0x4000, RZ ;  /* 0x00004000070e7824 */ /* 0x000fe200078e00ff */
[----:B------:R-:W-:Y:S01]  /*81d0*/  R2UR UR34, R23 ;  /* 0x00000000172272ca */ /* 0x000fe200000e0000 */
[----:B------:R-:W-:Y:S01]  /*81e0*/  VIADD R4, R4, 0xffffffff ;  /* 0xffffffff04047836 */ /* 0x000fe20000000000 */
[----:B------:R-:W-:Y:S01]  /*81f0*/  R2UR UR33, R21 ;  /* 0x00000000152172ca */ /* 0x000fe200000e0000 */
[--C-:B------:R-:W-:Y:S01]  /*8200*/  IMAD R15, R11, 0x800, R14.reuse ;  /* 0x000008000b0f7824 */ /* 0x100fe200078e020e */
[----:B------:R-:W-:Y:S01]  /*8210*/  R2UR UR36, R6 ;  /* 0x00000000062472ca */ /* 0x000fe200000e0000 */
[----:B------:R-:W-:Y:S01]  /*8220*/  IMAD.IADD R14, R22, 0x1, R14 ;  /* 0x00000001160e7824 */ /* 0x000fe200078e020e */
[----:B------:R-:W-:Y:S01]  /*8230*/  R2UR UR35, R20 ;  /* 0x00000000142372ca */ /* 0x000fe200000e0000 */
[----:B------:R-:W-:Y:S01]  /*8240*/  IMAD R15, R15, 0x4, R22 ;  /* 0x000000040f0f7824 */ /* 0x000fe200078e0216 */
[----:B------:R-:W-:Y:S01]  /*8250*/  UIADD3 UR14, UP0, UR30, 0xf0, URZ ;  /* 0x000000f01e0e7890 */ /* 0x000fe2000ff1e03f */
[----:B------:R-:W-:Y:S01]  /*8260*/  R2UR UR19, R19 ;  /* 0x00000000131372ca */ /* 0x000fe200000e0000 */
[----:B------:R-:W-:Y:S01]  /*8270*/  UIADD3 UR42, UP1, UR30, 0x1f0, URZ ;  /* 0x000001f01e2a7890 */ /* 0x000fe2000ff3e03f */
[----:B------:R-:W-:Y:S01]  /*8280*/  R2UR UR8, R14 ;  /* 0x000000000e0872ca */ /* 0x000fe200000e0000 */
[----:B------:R-:W-:Y:S01]  /*8290*/  UIADD3.X UR15, URZ, UR31, URZ, UP0, !UPT ;  /* 0x0000001f3f0f7290 */ /* 0x000fe200087fe43f */
[----:B------:R-:W-:Y:S01]  /*82a0*/  R2UR UR24, R15 ;  /* 0x000000000f1872ca */ /* 0x000fe200000e0000 */
[----:B------:R-:W-:Y:S01]  /*82b0*/  UIADD3 UR26, UR34, 0x20, URZ ;  /* 0x00000020221a7890 */ /* 0x000fe2000fffe03f */
[----:B------:R-:W-:Y:S01]  /*82c0*/  ISETP.GT.AND P1, PT, R4, 0x1, PT ;  /* 0x000000010400780c */ /* 0x000fe20003f24270 */
[----:B------:R-:W-:Y:S01]  /*82d0*/  UIADD3.X UR43, URZ, UR31, URZ, UP1, !UPT ;  /* 0x0000001f3f2b7290 */ /* 0x000fe20008ffe43f */
[----:B------:R-:W-:Y:S01]  /*82e0*/  VIADD R7, R7, 0x1 ;  /* 0x0000000107077836 */ /* 0x000fe20000000000 */
[----:B------:R-:W-:Y:S01]  /*82f0*/  UMOV UR7, 0xf0000 ;  /* 0x000f000000077882 */ /* 0x000fe20000000000 */
[----:B------:R-:W-:Y:S01]  /*8300*/  UMOV UR22, 0x0 ;  /* 0x0000000000167882 */ /* 0x000fe20000000000 */
[----:B------:R-:W-:Y:S01]  /*8310*/  UMOV UR23, 0x10000000 ;  /* 0x1000000000177882 */ /* 0x000fe20000000000 */
[----:B------:R-:W-:Y:S01]  /*8320*/  UMOV UR25, UR33 ;  /* 0x0000002100197c82 */ /* 0x000fe20008000000 */
[----:B------:R-:W-:Y:S01]  /*8330*/  ISETP.NE.AND P0, PT, R7, 0x2, PT ;  /* 0x000000020700780c */ /* 0x000fe20003f05270 */
[----:B------:R-:W-:Y:S01]  /*8340*/  UMOV UR28, UR36 ;  /* 0x00000024001c7c82 */ /* 0x000fe20008000000 */
[----:B------:R-:W-:Y:S01]  /*8350*/  UIADD3 UR16, UR8, 0x20100, URZ ;  /* 0x0002010008107890 */ /* 0x000fe2000fffe03f */
[----:B------:R-:W-:Y:S01]  /*8360*/  VIADD R23, R23, 0x40 ;  /* 0x0000004017177836 */ /* 0x000fe20000000000 */
[----:B------:R-:W-:Y:S01]  /*8370*/  UIADD3 UR32, UR24, 0x100, URZ ;  /* 0x0000010018207890 */ /* 0x000fe2000fffe03f */
[----:B------:R-:W-:Y:S01]  /*8380*/  SEL R14, RZ, 0x1, P0 ;  /* 0x00000001ff0e7807 */ /* 0x000fe20000000000 */
[----:B------:R-:W-:Y:S01]  /*8390*/  UIADD3 UR24, UR24, 0x8100, URZ ;  /* 0x0000810018187890 */ /* 0x000fe2000fffe03f */
[----:B------:R-:W-:Y:S01]  /*83a0*/  SEL R7, R7, RZ, P0 ;  /* 0x000000ff07077207 */ /* 0x000fe20000000000 */
[----:B------:R-:W-:Y:S01]  /*83b0*/  UIADD3 UR8, UR8, 0x22100, URZ ;  /* 0x0002210008087890 */ /* 0x000fe2000fffe03f */
[----:B------:R-:W-:Y:S01]  /*83c0*/  LOP3.LUT R5, R5, R14, RZ, 0x3c, !PT ;  /* 0x0000000e05057212 */ /* 0x000fe200078e3cff */
[----:B------:R-:W-:Y:S01]  /*83d0*/  UMOV UR27, UR35 ;  /* 0x00000023001b7c82 */ /* 0x000fe20008000000 */
[----:B------:R-:W-:Y:S01]  /*83e0*/  UMOV UR17, UR33 ;  /* 0x0000002100117c82 */ /* 0x000fe20008000000 */
[----:B------:R-:W-:Y:S01]  /*83f0*/  UMOV UR18, UR34 ;  /* 0x0000002200127c82 */ /* 0x000fe20008000000 */
[----:B------:R-:W-:Y:S01]  /*8400*/  UMOV UR20, UR36 ;  /* 0x0000002400147c82 */ /* 0x000fe20008000000 */
[----:B------:R0:W-:Y:S01]  /*8410*/  UTMALDG.3D.MULTICAST [UR32], [UR14], UR7, desc[UR22] ;  /* 0x000016200e0073b4 */ /* 0x0001e20008011807 */
[----:B------:R-:W-:Y:S01]  /*8420*/  UMOV UR9, UR33 ;  /* 0x0000002100097c82 */ /* 0x000fe20008000000 */
[----:B------:R-:W-:Y:S01]  /*8430*/  UMOV UR11, UR19 ;  /* 0x00000013000b7c82 */ /* 0x000fe20008000000 */
[----:B------:R-:W-:Y:S01]  /*8440*/  UMOV UR12, UR36 ;  /* 0x00000024000c7c82 */ /* 0x000fe20008000000 */
[----:B------:R-:W-:Y:S01]  /*8450*/  UMOV UR10, UR26 ;  /* 0x0000001a000a7c82 */ /* 0x000fe20008000000 */
[----:B------:R0:W-:Y:S01]  /*8460*/  UTMALDG.3D.MULTICAST [UR24], [UR14], UR7, desc[UR22] ;  /* 0x000016180e0073b4 */ /* 0x0001e20008011807 */
[----:B------:R0:W-:Y:S01]  /*8470*/  UTMALDG.3D [UR16], [UR42], desc[UR22] ;  /* 0x000016102a0075b4 */ /* 0x0001e20008011000 */
[----:B------:R0:W-:Y:S02]  /*8480*/  UTMALDG.3D [UR8], [UR42], desc[UR22] ;  /* 0x000016082a0075b4 */ /* 0x0001e40008011000 */
[----:B0-----:R-:W-:Y:S05]  /*8490*/  @P1 BRA `(.L_x_170) ;  /* 0xfffffffc000c1947 */ /* 0x001fea000383ffff */
.L_x_167:
[----:B------:R-:W-:Y:S05]  /*84a0*/  BSYNC B1 ;  /* 0x0000000000017941 */ /* 0x000fea0003800000 */
.L_x_166:
[----:B------:R-:W-:Y:S01]  /*84b0*/  LOP3.LUT P1, RZ, R10, 0xff, RZ, 0xc0, !PT ;  /* 0x000000ff0aff7812 */ /* 0x000fe2000782c0ff */
[----:B------:R-:W-:Y:S01]  /*84c0*/  IMAD.IADD R8, R9, 0x1, R8 ;  /* 0x0000000109087824 */ /* 0x000fe200078e0208 */
[----:B------:R-:W-:Y:S01]  /*84d0*/  IADD3 R16, P2, R16, UR38, RZ ;  /* 0x0000002610107c10 */ /* 0x000fe2000ff5e0ff */
[----:B------:R-:W-:Y:S01]  /*84e0*/  ULDC.64 UR8, c[0x0][0x650] ;  /* 0x0001940000087ab9 */ /* 0x000fe20000000a00 */
[----:B------:R-:W-:Y:S01]  /*84f0*/  BSSY B1, `(.L_x_171) ;  /* 0x000006c000017945 */ /* 0x000fe20003800000 */
[----:B------:R-:W-:Y:S01]  /*8500*/  IMAD.MOV.U32 R20, RZ, RZ, -0x1 ;  /* 0xffffffffff147424 */ /* 0x000fe200078e00ff */
[----:B------:R-:W-:Y:S01]  /*8510*/  SHF.R.U32.HI R4, RZ, 0x1, R8 ;  /* 0x00000001ff047819 */ /* 0x000fe20000011608 */
[----:B------:R-:W-:Y:S01]  /*8520*/  IMAD.MOV.U32 R19, RZ, RZ, -0x1 ;  /* 0xffffffffff137424 */ /* 0x000fe200078e00ff */
[----:B------:R-:W-:Y:S02]  /*8530*/  ISETP.GT.U32.AND P0, PT, R8, 0x1, PT ;  /* 0x000000010800780c */ /* 0x000fe40003f04070 */
[----:B------:R-:W-:-:S02]  /*8540*/  LOP3.LUT R4, R4, 0x1, RZ, 0xc0, !PT ;  /* 0x0000000104047812 */ /* 0x000fc400078ec0ff */
[----:B------:R-:W-:Y:S01]  /*8550*/  ISETP.LT.U32.AND P0, PT, R9, 0x2, P0 ;  /* 0x000000020900780c */ /* 0x000fe20000701070 */
[----:B------:R-:W0:Y:S01]  /*8560*/  @P1 S2R R11, SR_CgaCtaId ;  /* 0x00000000000b1919 */ /* 0x000e220000008800 */
[----:B------:R-:W-:Y:S02]  /*8570*/  @P1 MOV R6, 0x400 ;  /* 0x0000040000061802 */ /* 0x000fe40000000f00 */
[----:B------:R-:W-:Y:S02]  /*8580*/  IADD3.X R17, R17, UR41, RZ, P2, !PT ;  /* 0x0000002911117c10 */ /* 0x000fe400097fe4ff */
[----:B------:R-:W-:Y:S02]  /*8590*/  ISETP.GE.U32.AND P2, PT, R16, UR8, PT ;  /* 0x0000000810007c0c */ /* 0x000fe4000bf46070 */
[----:B------:R-:W-:Y:S02]  /*85a0*/  LOP3.LUT R8, R8, 0x1, RZ, 0xc0, !PT ;  /* 0x0000000108087812 */ /* 0x000fe400078ec0ff */
[----:B------:R-:W-:-:S02]  /*85b0*/  PRMT R10, RZ, 0x7610, R10 ;  /* 0x00007610ff0a7816 */ /* 0x000fc4000000000a */
[----:B0-----:R-:W-:-:S04]  /*85c0*/  @P1 LEA R6, R11, R6, 0x18 ;  /* 0x000000060b061211 */ /* 0x001fc800078ec0ff */
[----:B------:R0:W-:Y:S01]  /*85d0*/  @P1 SYNCS.ARRIVE.TRANS64.A1T0 RZ, [R6+URZ+0x38], RZ ;  /* 0x000038ff06ff19a7 */ /* 0x0001e2000810003f */
[----:B------:R-:W-:Y:S02]  /*85e0*/  ISETP.NE.U32.AND P1, PT, R4, 0x1, PT ;  /* 0x000000010400780c */ /* 0x000fe40003f25070 */
[----:B------:R-:W-:Y:S02]  /*85f0*/  SEL R4, RZ, 0x1, !P0 ;  /* 0x00000001ff047807 */ /* 0x000fe40004000000 */
[----:B------:R-:W-:Y:S02]  /*8600*/  ISETP.GE.U32.AND.EX P0, PT, R17, UR9, PT, P2 ;  /* 0x0000000911007c0c */ /* 0x000fe4000bf06120 */
[----:B------:R-:W-:Y:S01]  /*8610*/  ISETP.GT.U32.AND P1, PT, R9, 0x1, !P1 ;  /* 0x000000010900780c */ /* 0x000fe20004f24070 */
[----:B0-----:R-:W-:-:S03]  /*8620*/  IMAD.MOV.U32 R6, RZ, RZ, -0x1 ;  /* 0xffffffffff067424 */ /* 0x001fc600078e00ff */
[----:B------:R-:W-:-:S04]  /*8630*/  SEL R5, RZ, 0x1, !P1 ;  /* 0x00000001ff057807 */ /* 0x000fc80004800000 */
[--C-:B------:R-:W-:Y:S02]  /*8640*/  LOP3.LUT R3, R5, R3, R4.reuse, 0x96, !PT ;  /* 0x0000000305037212 */ /* 0x100fe400078e9604 */
[----:B------:R-:W-:Y:S01]  /*8650*/  PRMT R4, RZ, 0x7610, R4 ;  /* 0x00007610ff047816 */ /* 0x000fe20000000004 */
[----:B------:R-:W-:Y:S06]  /*8660*/  @P0 BRA `(.L_x_172) ;  /* 0x0000000400500947 */ /* 0x000fec0003800000 */
[----:B------:R-:W0:Y:S01]  /*8670*/  S2R R19, SR_CTAID.X ;  /* 0x0000000000137919 */ /* 0x000e220000002500 */
[----:B------:R-:W-:Y:S01]  /*8680*/  ULDC.64 UR8, c[0x0][0x628] ;  /* 0x00018a0000087ab9 */ /* 0x000fe20000000a00 */
[----:B------:R-:W1:Y:S01]  /*8690*/  LDC R20, c[0x0][0x144] ;  /* 0x00005100ff147b82 */ /* 0x000e620000000800 */
[----:B------:R-:W-:Y:S01]  /*86a0*/  ISETP.NE.U32.AND P0, PT, RZ, UR8, PT ;  /* 0x00000008ff007c0c */ /* 0x000fe2000bf05070 */
[----:B------:R-:W2:Y:S01]  /*86b0*/  S2R R14, SR_CTAID.Y ;  /* 0x00000000000e7919 */ /* 0x000ea20000002600 */
[----:B------:R-:W-:Y:S01]  /*86c0*/  ULDC UR10, c[0x0][0x630] ;  /* 0x00018c00000a7ab9 */ /* 0x000fe20000000800 */
[----:B------:R-:W-:Y:S01]  /*86d0*/  ULDC UR11, c[0x0][0x150] ;  /* 0x00005400000b7ab9 */ /* 0x000fe20000000800 */
[----:B------:R-:W-:Y:S01]  /*86e0*/  ISETP.NE.AND.EX P0, PT, RZ, UR9, PT, P0 ;  /* 0x00000009ff007c0c */ /* 0x000fe2000bf05300 */
[----:B------:R-:W-:Y:S02]  /*86f0*/  IMAD.MOV.U32 R4, RZ, RZ, R16 ;  /* 0x000000ffff047224 */ /* 0x000fe400078e0010 */
[----:B------:R-:W-:Y:S01]  /*8700*/  IMAD.MOV.U32 R5, RZ, RZ, R17 ;  /* 0x000000ffff057224 */ /* 0x000fe200078e0011 */
[----:B0-----:R-:W-:-:S09]  /*8710*/  I2FP.F32.U32 R21, R19 ;  /* 0x0000001300157245 */ /* 0x001fd20000201000 */
[----:B------:R-:W-:Y:S05]  /*8720*/  @!P0 BRA `(.L_x_173) ;  /* 0x0000000000288947 */ /* 0x000fea0003800000 */
[----:B------:R-:W-:Y:S02]  /*8730*/  ULDC UR7, c[0x0][0x634] ;  /* 0x00018d0000077ab9 */ /* 0x000fe40000000800 */
[----:B------:R-:W-:-:S05]  /*8740*/  IADD3 R5, P0, R16, UR7, RZ ;  /* 0x0000000710057c10 */ /* 0x000fca000ff1e0ff */
[----:B------:R-:W-:-:S04]  /*8750*/  IMAD.X R15, RZ, RZ, R17, P0 ;  /* 0x000000ffff0f7224 */ /* 0x000fc800000e0611 */
[----:B------:R-:W-:-:S04]  /*8760*/  IMAD.WIDE.U32 R6, R15, UR8, RZ ;  /* 0x000000080f067c25 */ /* 0x000fc8000f8e00ff */
[----:B------:R-:W-:-:S04]  /*8770*/  IMAD.WIDE.U32 R6, P0, R5, UR9, R6 ;  /* 0x0000000905067c25 */ /* 0x000fc8000f800006 */
[----:B------:R-:W-:-:S04]  /*8780*/  IMAD.WIDE.U32 R4, R5, UR8, RZ ;  /* 0x0000000805047c25 */ /* 0x000fc8000f8e00ff */
[----:B------:R-:W-:Y:S01]  /*8790*/  IMAD.MOV.U32 R4, RZ, RZ, R7 ;  /* 0x000000ffff047224 */ /* 0x000fe200078e0007 */
[----:B------:R-:W-:Y:S01]  /*87a0*/  IADD3 RZ, P1, R5, R6, RZ ;  /* 0x0000000605ff7210 */ /* 0x000fe20007f3e0ff */
[----:B------:R-:W-:-:S04]  /*87b0*/  IMAD.X R5, RZ, RZ, RZ, P0 ;  /* 0x000000ffff057224 */ /* 0x000fc800000e06ff */
[----:B------:R-:W-:-:S08]  /*87c0*/  IMAD.WIDE.U32.X R4, R15, UR9, R4, P1 ;  /* 0x000000090f047c25 */ /* 0x000fd000088e0404 */
.L_x_173:
[----:B------:R-:W-:Y:S01]  /*87d0*/  FMUL R21, R21, UR11 ;  /* 0x0000000b15157c20 */ /* 0x000fe20008400000 */
[--C-:B------:R-:W-:Y:S01]  /*87e0*/  SHF.R.U64 R15, R4, UR10, R5.reuse ;  /* 0x0000000a040f7c19 */ /* 0x100fe20008001205 */
[----:B------:R-:W-:Y:S01]  /*87f0*/  ULDC.64 UR8, c[0x0][0x620] ;  /* 0x0001880000087ab9 */ /* 0x000fe20000000a00 */
[----:B------:R-:W-:Y:S01]  /*8800*/  SHF.R.U32.HI R4, RZ, UR10, R5 ;  /* 0x0000000aff047c19 */ /* 0x000fe20008011605 */
[----:B------:R-:W-:Y:S01]  /*8810*/  ULDC.64 UR10, c[0x0][0x640] ;  /* 0x00019000000a7ab9 */ /* 0x000fe20000000a00 */
[----:B------:R-:W-:Y:S01]  /*8820*/  IADD3 R5, P0, RZ, -R15, RZ ;  /* 0x8000000fff057210 */ /* 0x000fe20007f1e0ff */
[----:B------:R-:W0:Y:S01]  /*8830*/  F2I.U32.TRUNC.NTZ R21, R21 ;  /* 0x0000001500157305 */ /* 0x000e22000020f000 */
[----:B------:R-:W-:-:S03]  /*8840*/  ULDC UR7, c[0x0][0x618] ;  /* 0x0001860000077ab9 */ /* 0x000fc60000000800 */
[----:B------:R-:W-:Y:S01]  /*8850*/  IMAD.X R4, RZ, RZ, ~R4, P0 ;  /* 0x000000ffff047224 */ /* 0x000fe200000e0e04 */
[----:B------:R-:W-:-:S03]  /*8860*/  ISETP.NE.U32.AND P0, PT, RZ, UR10, PT ;  /* 0x0000000aff007c0c */ /* 0x000fc6000bf05070 */
[----:B------:R-:W-:Y:S01]  /*8870*/  IMAD R4, R4, UR8, RZ ;  /* 0x0000000804047c24 */ /* 0x000fe2000f8e02ff */
[----:B------:R-:W-:-:S03]  /*8880*/  ISETP.NE.AND.EX P0, PT, RZ, UR11, PT, P0 ;  /* 0x0000000bff007c0c */ /* 0x000fc6000bf05300 */
[C---:B------:R-:W-:Y:S02]  /*8890*/  IMAD R7, R5.reuse, UR9, R4 ;  /* 0x0000000905077c24 */ /* 0x040fe4000f8e0204 */
[----:B------:R-:W-:Y:S01]  /*88a0*/  IMAD.WIDE.U32 R4, R5, UR8, R16 ;  /* 0x0000000805047c25 */ /* 0x000fe2000f8e0010 */
[----:B------:R-:W-:-:S03]  /*88b0*/  ULDC UR8, c[0x0][0x154] ;  /* 0x0000550000087ab9 */ /* 0x000fc60000000800 */
[----:B0-----:R-:W-:Y:S02]  /*88c0*/  IMAD.MOV R6, RZ, RZ, -R21 ;  /* 0x000000ffff067224 */ /* 0x001fe400078e0a15 */
[----:B------:R-:W0:Y:S01]  /*88d0*/  LDC R21, c[0x0][0x148] ;  /* 0x00005200ff157b82 */ /* 0x000e220000000800 */
[----:B------:R-:W-:Y:S02]  /*88e0*/  IMAD.IADD R5, R5, 0x1, R7 ;  /* 0x0000000105057824 */ /* 0x000fe400078e0207 */
[----:B-1----:R-:W-:Y:S01]  /*88f0*/  IMAD R19, R20, R6, R19 ;  /* 0x0000000614137224 */ /* 0x002fe200078e0213 */
[----:B--2---:R-:W-:Y:S02]  /*8900*/  I2FP.F32.U32 R6, R14 ;  /* 0x0000000e00067245 */ /* 0x004fe40000201000 */
[--C-:B------:R-:W-:Y:S02]  /*8910*/  SHF.R.U64 R20, R4, UR7, R5.reuse ;  /* 0x0000000704147c19 */ /* 0x100fe40008001205 */
[----:B------:R-:W-:Y:S01]  /*8920*/  SHF.R.U32.HI R5, RZ, UR7, R5 ;  /* 0x00000007ff057c19 */ /* 0x000fe20008011605 */
[----:B------:R-:W-:Y:S01]  /*8930*/  FMUL R6, R6, UR8 ;  /* 0x0000000806067c20 */ /* 0x000fe20008400000 */
[----:B------:R-:W-:-:S02]  /*8940*/  ULDC UR7, c[0x0][0x608] ;  /* 0x0001820000077ab9 */ /* 0x000fc40000000800 */
[--C-:B------:R-:W-:Y:S01]  /*8950*/  SHF.R.U64 R23, R20, UR7, R5.reuse ;  /* 0x0000000714177c19 */ /* 0x100fe20008001205 */
[----:B------:R1:W2:Y:S01]  /*8960*/  F2I.U32.TRUNC.NTZ R24, R6 ;  /* 0x0000000600187305 */ /* 0x0002a2000020f000 */
[----:B------:R-:W-:Y:S01]  /*8970*/  SHF.R.U32.HI R4, RZ, UR7, R5 ;  /* 0x00000007ff047c19 */ /* 0x000fe20008011605 */
[----:B------:R-:W-:-:S03]  /*8980*/  ULDC UR7, c[0x0][0x658] ;  /* 0x0001960000077ab9 */ /* 0x000fc60000000800 */
[--C-:B------:R-:W-:Y:S02]  /*8990*/  SHF.R.U64 R22, R23, UR7, R4.reuse ;  /* 0x0000000717167c19 */ /* 0x100fe40008001204 */
[----:B------:R-:W-:-:S03]  /*89a0*/  SHF.R.U32.HI R25, RZ, UR7, R4 ;  /* 0x00000007ff197c19 */ /* 0x000fc60008011604 */
[----:B------:R-:W-:Y:S02]  /*89b0*/  IMAD.MOV.U32 R4, RZ, RZ, R22 ;  /* 0x000000ffff047224 */ /* 0x000fe400078e0016 */
[----:B------:R-:W-:Y:S01]  /*89c0*/  IMAD.MOV.U32 R5, RZ, RZ, R25 ;  /* 0x000000ffff057224 */ /* 0x000fe200078e0019 */
[----:B-1----:R-:W-:Y:S06]  /*89d0*/  @!P0 BRA `(.L_x_174) ;  /* 0x0000000000288947 */ /* 0x002fec0003800000 */
        /* <DEDUP_REMOVED lines=10> */
.L_x_174:
[----:B------:R-:W-:Y:S01]  /*8a80*/  ISETP.NE.AND P0, PT, R2, 0x1, PT ;  /* 0x000000010200780c */ /* 0x000fe20003f05270 */
[----:B------:R-:W-:Y:S01]  /*8a90*/  ULDC UR7, c[0x0][0x648] ;  /* 0x0001920000077ab9 */ /* 0x000fe20000000800 */
[----:B------:R-:W-:Y:S01]  /*8aa0*/  LOP3.LUT R23, R23, UR6, RZ, 0xc0, !PT ;  /* 0x0000000617177c12 */ /* 0x000fe2000f8ec0ff */
[----:B--2---:R-:W-:Y:S01]  /*8ab0*/  IMAD.MOV R24, RZ, RZ, -R24 ;  /* 0x000000ffff187224 */ /* 0x004fe200078e0a18 */
[----:B------:R-:W-:Y:S01]  /*8ac0*/  SHF.R.U64 R4, R4, UR7, R5 ;  /* 0x0000000704047c19 */ /* 0x000fe20008001205 */
[----:B------:R-:W-:Y:S01]  /*8ad0*/  ULDC UR7, c[0x0][0x638] ;  /* 0x00018e0000077ab9 */ /* 0x000fe20000000800 */
[----:B------:R-:W-:Y:S01]  /*8ae0*/  LOP3.LUT R7, R20, UR4, RZ, 0xc0, !PT ;  /* 0x0000000414077c12 */ /* 0x000fe2000f8ec0ff */
[----:B------:R-:W-:Y:S01]  /*8af0*/  ULDC UR8, c[0x0][0x610] ;  /* 0x0001840000087ab9 */ /* 0x000fe20000000800 */
[----:B------:R-:W-:Y:S02]  /*8b00*/  IMAD.MOV.U32 R6, RZ, RZ, R15 ;  /* 0x000000ffff067224 */ /* 0x000fe400078e000f */
[----:B------:R-:W-:-:S02]  /*8b10*/  IMAD.MOV R5, RZ, RZ, -R4 ;  /* 0x000000ffff057224 */ /* 0x000fc400078e0a04 */
[----:B------:R-:W-:Y:S02]  /*8b20*/  IMAD R4, R4, UR5, R23 ;  /* 0x0000000504047c24 */ /* 0x000fe4000f8e0217 */
[----:B0-----:R-:W-:Y:S02]  /*8b30*/  @P0 IMAD R19, R21, R24, R14 ;  /* 0x0000001815130224 */ /* 0x001fe400078e020e */
[----:B------:R-:W-:Y:S01]  /*8b40*/  IMAD R22, R5, UR7, R22 ;  /* 0x0000000705167c24 */ /* 0x000fe2000f8e0216 */
[----:B------:R-:W-:Y:S01]  /*8b50*/  ULDC UR7, c[0x0][0x600] ;  /* 0x0001800000077ab9 */ /* 0x000fe20000000800 */
[----:B------:R-:W-:Y:S02]  /*8b60*/  IMAD R20, R4, UR8, R19 ;  /* 0x0000000804147c24 */ /* 0x000fe4000f8e0213 */
[----:B------:R-:W-:Y:S02]  /*8b70*/  IMAD R5, R22, UR7, R7 ;  /* 0x0000000716057c24 */ /* 0x000fe4000f8e0207 */
[----:B------:R-:W-:-:S03]  /*8b80*/  IMAD.MOV.U32 R4, RZ, RZ, 0x1 ;  /* 0x00000001ff047424 */ /* 0x000fc600078e00ff */
[----:B------:R-:W-:Y:S02]  /*8b90*/  SEL R19, R5, R20, !P0 ;  /* 0x0000001405137207 */ /* 0x000fe40004000000 */
[----:B------:R-:W-:-:S07]  /*8ba0*/  SEL R20, R20, R5, !P0 ;  /* 0x0000000514147207 */ /* 0x000fce0004000000 */
.L_x_172:
[----:B------:R-:W-:Y:S05]  /*8bb0*/  BSYNC B1 ;  /* 0x0000000000017941 */ /* 0x000fea0003800000 */
.L_x_171:
[----:B------:R-:W-:-:S13]  /*8bc0*/  LOP3.LUT P0, RZ, R4, 0xff, RZ, 0xc0, !PT ;  /* 0x000000ff04ff7812 */ /* 0x000fda000780c0ff */
[----:B------:R-:W-:Y:S05]  /*8bd0*/  @P0 BRA `(.L_x_175) ;  /* 0xfffffff400040947 */ /* 0x000fea000383ffff */
[----:B------:R-:W-:Y:S05]  /*8be0*/  BSYNC B0 ;  /* 0x0000000000007941 */ /* 0x000fea0003800000 */
.L_x_164:
[----:B------:R-:W-:-:S03]  /*8bf0*/  UMOV UR7, 0xffffffff ;  /* 0xffffffff00077882 */ /* 0x000fc60000000000 */
[----:B------:R-:W-:Y:S05]  /*8c00*/  BRA.DIV UR7, `(.L_x_176) ;  /* 0x0000000207cc7947 */ /* 0x000fea000b800000 */
[----:B------:R-:W-:-:S13]  /*8c10*/  ELECT P6, URZ, PT ;  /* 0x00000000003f782f */ /* 0x000fda00038c0000 */
.L_x_188:
[----:B------:R-:W-:Y:S04]  /*8c20*/  BSSY B0, `(.L_x_177) ;  /* 0x0000019000007945 */ /* 0x000fe80003800000 */
[----:B------:R-:W-:Y:S05]  /*8c30*/  @!P6 BRA `(.L_x_178) ;  /* 0x00000000005ce947 */ /* 0x000fea0003800000 */
[----:B------:R-:W-:-:S04]  /*8c40*/  LOP3.LUT R18, R18, 0x2, RZ, 0xfc, !PT ;  /* 0x0000000212127812 */ /* 0x000fc800078efcff */
[----:B------:R-:W-:-:S13]  /*8c50*/  ISETP.NE.AND P0, PT, R18, 0x3, PT ;  /* 0x000000031200780c */ /* 0x000fda0003f05270 */
[----:B------:R-:W-:Y:S05]  /*8c60*/  @!P0 BRA `(.L_x_179) ;  /* 0x0000000000048947 */ /* 0x000fea0003800000 */
[----:B------:R-:W-:Y:S01]  /*8c70*/  BPT.TRAP 0x1 ;  /* 0x000000040000795c */ /* 0x000fe20000300000 */
.L_x_179:
[----:B------:R-:W0:Y:S01]  /*8c80*/  S2R R5, SR_CgaCtaId ;  /* 0x0000000000057919 */ /* 0x000e220000008800 */
[----:B------:R-:W-:Y:S02]  /*8c90*/  MOV R0, 0x400 ;  /* 0x0000040000007802 */ /* 0x000fe40000000f00 */
[----:B------:R-:W-:Y:S02]  /*8ca0*/  SHF.L.U32 R2, R3, 0x1f, RZ ;  /* 0x0000001f03027819 */ /* 0x000fe400000006ff */
[----:B0-----:R-:W-:-:S05]  /*8cb0*/  LEA R5, R5, R0, 0x18 ;  /* 0x0000000005057211 */ /* 0x001fca00078ec0ff */
[----:B------:R-:W-:-:S04]  /*8cc0*/  VIADD R5, R5, 0x10 ;  /* 0x0000001005057836 */ /* 0x000fc80000000000 */
[C---:B------:R-:W-:Y:S02]  /*8cd0*/  IMAD R7, R8.reuse, 0x8, R5 ;  /* 0x0000000808077824 */ /* 0x040fe400078e0205 */
[----:B------:R-:W-:Y:S02]  /*8ce0*/  VIADD R8, R8, 0x1 ;  /* 0x0000000108087836 */ /* 0x000fe40000000000 */
[----:B------:R-:W0:Y:S03]  /*8cf0*/  SYNCS.PHASECHK.TRANS64.TRYWAIT P0, [R7+URZ], R2 ;  /* 0x00000002070075a7 */ /* 0x000e26000800017f */
[----:B------:R-:W-:-:S04]  /*8d00*/  ISETP.NE.AND P1, PT, R8, 0x2, PT ;  /* 0x000000020800780c */ /* 0x000fc80003f25270 */
[----:B------:R-:W-:Y:S02]  /*8d10*/  SEL R0, RZ, 0x1, P1 ;  /* 0x00000001ff007807 */ /* 0x000fe40000800000 */
[----:B------:R-:W-:Y:S02]  /*8d20*/  SEL R8, R8, RZ, P1 ;  /* 0x000000ff08087207 */ /* 0x000fe40000800000 */
[----:B------:R-:W-:Y:S01]  /*8d30*/  LOP3.LUT R0, R3, R0, RZ, 0x3c, !PT ;  /* 0x0000000003007212 */ /* 0x000fe200078e3cff */
[----:B0-----:R-:W-:Y:S06]  /*8d40*/  @!P0 BRA `(.L_x_180) ;  /* 0x00000000009c8947 */ /* 0x001fec0003800000 */
.L_x_189:
[----:B------:R-:W-:Y:S01]  /*8d50*/  IMAD R5, R8, 0x8, R5 ;  /* 0x0000000808057824 */ /* 0x000fe200078e0205 */
[----:B------:R-:W-:-:S07]  /*8d60*/  SHF.L.U32 R0, R0, 0x1f, RZ ;  /* 0x0000001f00007819 */ /* 0x000fce00000006ff */
.L_x_181:
[----:B-1----:R1:W2:Y:S02]  /*8d70*/  SYNCS.PHASECHK.TRANS64.TRYWAIT P0, [R5+URZ], R0 ;  /* 0x00000000050075a7 */ /* 0x0022a4000800017f */
[----:B--2---:R-:W-:Y:S05]  /*8d80*/  @!P0 NANOSLEEP.SYNCS 0x989680 ;  /* 0x009896800000895d */ /* 0x004fea0003900000 */
[----:B------:R-:W2:Y:S02]  /*8d90*/  @!P0 SYNCS.PHASECHK.TRANS64 P0, [R5+URZ], R0 ;  /* 0x00000000050085a7 */ /* 0x000ea4000800007f */
[----:B--2---:R-:W-:Y:S05]  /*8da0*/  @!P0 BRA `(.L_x_181) ;  /* 0xfffffffc00f08947 */ /* 0x004fea000383ffff */
.L_x_178:
[----:B------:R-:W-:Y:S05]  /*8db0*/  BSYNC B0 ;  /* 0x0000000000007941 */ /* 0x000fea0003800000 */
.L_x_177:
[----:B------:R-:W-:Y:S05]  /*8dc0*/  EXIT ;  /* 0x000000000000794d */ /* 0x000fea0003800000 */
.L_x_21:
[----:B-1----:R1:W2:Y:S02]  /*8dd0*/  SYNCS.PHASECHK.TRANS64.TRYWAIT P1, [R3+URZ], R0 ;  /* 0x00000000030075a7 */ /* 0x0022a4000802017f */
[----:B--2---:R-:W-:Y:S05]  /*8de0*/  @!P1 NANOSLEEP.SYNCS 0x989680 ;  /* 0x009896800000995d */ /* 0x004fea0003900000 */
[----:B------:R-:W2:Y:S02]  /*8df0*/  @!P1 SYNCS.PHASECHK.TRANS64 P1, [R3+URZ], R0 ;  /* 0x00000000030095a7 */ /* 0x000ea4000802007f */
[----:B--2---:R-:W-:Y:S05]  /*8e00*/  @!P1 BRA `(.L_x_21) ;  /* 0xfffffffc00f09947 */ /* 0x004fea000383ffff */
[----:B------:R-:W-:Y:S05]  /*8e10*/  BRA `(.L_x_20) ;  /* 0xffffff8800487947 */ /* 0x000fea000383ffff */
.L_x_26:
[----:B-1----:R1:W2:Y:S02]  /*8e20*/  SYNCS.PHASECHK.TRANS64.TRYWAIT P1, [R5+URZ], R4 ;  /* 0x00000004050075a7 */ /* 0x0022a4000802017f */
[----:B--2---:R-:W-:Y:S05]  /*8e30*/  @!P1 NANOSLEEP.SYNCS 0x989680 ;  /* 0x009896800000995d */ /* 0x004fea0003900000 */
[----:B------:R-:W2:Y:S02]  /*8e40*/  @!P1 SYNCS.PHASECHK.TRANS64 P1, [R5+URZ], R4 ;  /* 0x00000004050095a7 */ /* 0x000ea4000802007f */
[----:B--2---:R-:W-:Y:S05]  /*8e50*/  @!P1 BRA `(.L_x_26) ;  /* 0xfffffffc00f09947 */ /* 0x004fea000383ffff */
[----:B------:R-:W-:Y:S05]  /*8e60*/  BRA `(.L_x_25) ;  /* 0xffffff9000587947 */ /* 0x000fea000383ffff */
.L_x_165:
[----:B------:R-:W-:Y:S01]  /*8e70*/  BSSY B1, `(.L_x_182) ;  /* 0x0000006000017945 */ /* 0x000fe20003800000 */
[----:B------:R-:W-:-:S07]  /*8e80*/  IMAD.MOV.U32 R15, RZ, RZ, -0x1 ;  /* 0xffffffffff0f7424 */ /* 0x000fce00078e00ff */
[----:B------:R-:W-:Y:S05]  /*8e90*/  WARPSYNC.COLLECTIVE R15, `(.L_x_183) ;  /* 0x000000000f0c7348 */ /* 0x000fea0003c00000 */
[----:B------:R-:W-:Y:S02]  /*8ea0*/  ELECT P6, UR62, PT ;  /* 0x00000000003e782f */ /* 0x000fe400038c0000 */
[----:B------:R-:W-:Y:S01]  /*8eb0*/  MOV R14, UR62 ;  /* 0x0000003e000e7c02 */ /* 0x000fe20008000f00 */
[----:B------:R-:W-:Y:S10]  /*8ec0*/  ENDCOLLECTIVE ;  /* 0x000000000000791b */ /* 0x000ff40003800000 */
.L_x_183:
[----:B------:R-:W-:Y:S05]  /*8ed0*/  BSYNC B1 ;  /* 0x0000000000017941 */ /* 0x000fea0003800000 */
.L_x_182:
[----:B------:R-:W-:Y:S05]  /*8ee0*/  BRA `(.L_x_184) ;  /* 0xfffffff0004c7947 */ /* 0x000fea000383ffff */
.L_x_168:
[----:B0-----:R0:W1:Y:S02]  /*8ef0*/  SYNCS.PHASECHK.TRANS64.TRYWAIT P0, [R21+URZ+0x10], R14 ;  /* 0x0000100e150075a7 */ /* 0x001064000800017f */
[----:B-1----:R-:W-:Y:S05]  /*8f00*/  @!P0 NANOSLEEP.SYNCS 0x989680 ;  /* 0x009896800000895d */ /* 0x002fea0003900000 */
[----:B------:R-:W1:Y:S02]  /*8f10*/  @!P0 SYNCS.PHASECHK.TRANS64 P0, [R21+URZ+0x10], R14 ;  /* 0x0000100e150085a7 */ /* 0x000e64000800007f */
[----:B-1----:R-:W-:Y:S05]  /*8f20*/  @!P0 BRA `(.L_x_168) ;  /* 0xfffffffc00f08947 */ /* 0x002fea000383ffff */
[----:B------:R-:W-:Y:S05]  /*8f30*/  BRA `(.L_x_185) ;  /* 0xfffffff0008c7947 */ /* 0x000fea000383ffff */
.L_x_176:
[----:B------:R-:W-:Y:S01]  /*8f40*/  BSSY B0, `(.L_x_186) ;  /* 0x0000006000007945 */ /* 0x000fe20003800000 */
[----:B------:R-:W-:-:S07]  /*8f50*/  IMAD.MOV.U32 R15, RZ, RZ, -0x1 ;  /* 0xffffffffff0f7424 */ /* 0x000fce00078e00ff */
[----:B------:R-:W-:Y:S05]  /*8f60*/  WARPSYNC.COLLECTIVE R15, `(.L_x_187) ;  /* 0x000000000f0c7348 */ /* 0x000fea0003c00000 */
[----:B------:R-:W-:Y:S02]  /*8f70*/  ELECT P6, UR62, PT ;  /* 0x00000000003e782f */ /* 0x000fe400038c0000 */
[----:B------:R-:W-:Y:S01]  /*8f80*/  MOV R14, UR62 ;  /* 0x0000003e000e7c02 */ /* 0x000fe20008000f00 */
[----:B------:R-:W-:Y:S10]  /*8f90*/  ENDCOLLECTIVE ;  /* 0x000000000000791b */ /* 0x000ff40003800000 */
.L_x_187:
[----:B------:R-:W-:Y:S05]  /*8fa0*/  BSYNC B0 ;  /* 0x0000000000007941 */ /* 0x000fea0003800000 */
.L_x_186:
[----:B------:R-:W-:Y:S05]  /*8fb0*/  BRA `(.L_x_188) ;  /* 0xfffffffc00187947 */ /* 0x000fea000383ffff */
.L_x_180:
[----:B0-----:R0:W1:Y:S02]  /*8fc0*/  SYNCS.PHASECHK.TRANS64.TRYWAIT P0, [R7+URZ], R2 ;  /* 0x00000002070075a7 */ /* 0x001064000800017f */
[----:B-1----:R-:W-:Y:S05]  /*8fd0*/  @!P0 NANOSLEEP.SYNCS 0x989680 ;  /* 0x009896800000895d */ /* 0x002fea0003900000 */
[----:B------:R-:W1:Y:S02]  /*8fe0*/  @!P0 SYNCS.PHASECHK.TRANS64 P0, [R7+URZ], R2 ;  /* 0x00000002070085a7 */ /* 0x000e64000800007f */
[----:B-1----:R-:W-:Y:S05]  /*8ff0*/  @!P0 BRA `(.L_x_180) ;  /* 0xfffffffc00f08947 */ /* 0x002fea000383ffff */
[----:B------:R-:W-:Y:S05]  /*9000*/  BRA `(.L_x_189) ;  /* 0xfffffffc00507947 */ /* 0x000fea000383ffff */
.L_x_190:
[----:B------:R-:W-:-:S00]  /*9010*/  BRA `(.L_x_190) ;  /* 0xfffffffc00fc7947 */ /* 0x000fc0000383ffff */
[----:B------:R-:W-:-:S00]  /*9020*/  NOP ;  /* 0x0000000000007918 */ /* 0x000fc00000000000 */
        /* <DEDUP_REMOVED lines=13> */
.L_x_191:


//--------------------- .nv.global.init           --------------------------
	.section	.nv.global.init,"aw",@progbits
.nv.global.init:
	.type		$str$22,@object
	.size		$str$22,($str$23 - $str$22)
$str$22:
        /*0000*/ 	.byte	0x6b, 0x5f, 0x74, 0x69, 0x6c, 0x65, 0x5f, 0x63, 0x6f, 0x75, 0x6e, 0x74, 0x20, 0x3e, 0x3d, 0x20
        /*0010*/ 	.byte	0x31, 0x00
	.type		$str$23,@object
	.size		$str$23,(__unnamed_1 - $str$23)
$str$23:
        /*0012*/ 	.byte	0x2f, 0x74, 0x6d, 0x70, 0x2f, 0x63, 0x75, 0x74, 0x6c, 0x61, 0x73, 0x73, 0x5f, 0x73, 0x77, 0x65
        /*0022*/ 	.byte	0x65, 0x70, 0x5f, 0x73, 0x72, 0x63, 0x2f, 0x69, 0x6e, 0x63, 0x6c, 0x75, 0x64, 0x65, 0x2f, 0x63
        /*0032*/ 	.byte	0x75, 0x74, 0x6c, 0x61, 0x73, 0x73, 0x2f, 0x67, 0x65, 0x6d, 0x6d, 0x2f, 0x63, 0x6f, 0x6c, 0x6c
        /*0042*/ 	.byte	0x65, 0x63, 0x74, 0x69, 0x76, 0x65, 0x2f, 0x73, 0x6d, 0x39, 0x30, 0x5f, 0x6d, 0x6d, 0x61, 0x5f
        /*0052*/ 	.byte	0x74, 0x6d, 0x61, 0x5f, 0x67, 0x6d, 0x6d, 0x61, 0x5f, 0x73, 0x73, 0x5f, 0x77, 0x61, 0x72, 0x70
        /*0062*/ 	.byte	0x73, 0x70, 0x65, 0x63, 0x69, 0x61, 0x6c, 0x69, 0x7a, 0x65, 0x64, 0x2e, 0x68, 0x70, 0x70, 0x00
	.type		__unnamed_1,@object
	.size		__unnamed_1,(.L_0 - __unnamed_1)
__unnamed_1:
        /*0072*/ 	.byte	0x76, 0x6f, 0x69, 0x64, 0x20, 0x63, 0x75, 0x74, 0x6c, 0x61, 0x73, 0x73, 0x3a, 0x3a, 0x67, 0x65
        /* <DEDUP_REMOVED lines=177> */
        /*0b92*/ 	.byte	0x6e, 0x74, 0x69, 0x74, 0x79, 0x5d, 0x00
.L_0:


//--------------------- .nv.shared._ZN7cutlass13device_kernelINS_4gemm6kernel13GemmUniversalIN4cute5tupleIJiiiiEEENS1_10collective13CollectiveMmaINS1_34MainloopSm90TmaGmmaWarpSpecializedILi2ENS5_IJNS4_1CILi1EEENSA_ILi4EEESB_EEENS1_35KernelTmaWarpSpecializedCooperativeEEENS5_IJNSA_ILi256EEENSA_ILi64EEESH_EEENS_10tfloat32_tENS5_IJlSB_lEEESJ_SK_NS4_8TiledMMAINS4_8MMA_AtomIJNS4_4SM904GMMA29MMA_64x64x8_F32TF32TF32_SS_TNILNSO_7ScaleInE1ELSQ_1EEEEEENS4_6LayoutINS5_IJNSA_ILi2EEESB_SB_EEENS5_IJSB_NSA_ILi0EEESW_EEEEENS5_IJNS4_10UnderscoreESZ_SZ_EEEEENS4_23SM90_TMA_LOAD_MULTICASTENS4_14ComposedLayoutINS4_7SwizzleILi3ELi4ELi3EEENS4_18smem_ptr_flag_bitsILi32EEENST_INS5_IJNSA_ILi8EEENSA_ILi32EEEEEENS5_IJS19_SB_EEEEEEEvNS4_8identityENS4_13SM90_TMA_LOADES1D_vS1E_EENS_8epilogue10collective6detail29Sm90TmaWarpSpecializedAdapterINS1I_15DefaultEpilogueISJ_SK_SK_NS1H_6thread17LinearCombinationISJ_Li1EffLNS1M_9ScaleType4KindE0ELNS_15FloatRoundStyleE2ESJ_EENS1_15EpilogueDefaultEEEEEvvEEEEvNT_6ParamsE --------------------------
	.section	.nv.shared._ZN7cutlass13device_kernelINS_4gemm6kernel13GemmUniversalIN4cute5tupleIJiiiiEEENS1_10collective13CollectiveMmaINS1_34MainloopSm90TmaGmmaWarpSpecializedILi2ENS5_IJNS4_1CILi1EEENSA_ILi4EEESB_EEENS1_35KernelTmaWarpSpecializedCooperativeEEENS5_IJNSA_ILi256EEENSA_ILi64EEESH_EEENS_10tfloat32_tENS5_IJlSB_lEEESJ_SK_NS4_8TiledMMAINS4_8MMA_AtomIJNS4_4SM904GMMA29MMA_64x64x8_F32TF32TF32_SS_TNILNSO_7ScaleInE1ELSQ_1EEEEEENS4_6LayoutINS5_IJNSA_ILi2EEESB_SB_EEENS5_IJSB_NSA_ILi0EEESW_EEEEENS5_IJNS4_10UnderscoreESZ_SZ_EEEEENS4_23SM90_TMA_LOAD_MULTICASTENS4_14ComposedLayoutINS4_7SwizzleILi3ELi4ELi3EEENS4_18smem_ptr_flag_bitsILi32EEENST_INS5_IJNSA_ILi8EEENSA_ILi32EEEEEENS5_IJS19_SB_EEEEEEEvNS4_8identityENS4_13SM90_TMA_LOADES1D_vS1E_EENS_8epilogue10collective6detail29Sm90TmaWarpSpecializedAdapterINS1I_15DefaultEpilogueISJ_SK_SK_NS1H_6thread17LinearCombinationISJ_Li1EffLNS1M_9ScaleType4KindE0ELNS_15FloatRoundStyleE2ESJ_EENS1_15EpilogueDefaultEEEEEvvEEEEvNT_6ParamsE,"aw",@nobits
	.sectionflags	@""
	.align	16
	.zero		1024


//--------------------- .nv.shared.reserved.0     --------------------------
	.section	.nv.shared.reserved.0,"aw",@nobits
	.weak		__nv_reservedSMEM_offset_0_alias
	.size		__nv_reservedSMEM_offset_0_alias, 0, 0
	.other		__nv_reservedSMEM_offset_0_alias,@"STO_CUDA_RESERVED_SHARED STV_DEFAULT"
__nv_reservedSMEM_offset_0_alias:
	.zero		0


//--------------------- .nv.global                --------------------------
	.section	.nv.global,"aw",@nobits
.nv.global:
	.type		_ZN40_INTERNAL_a6af1099_4_k_cu_3c24cd7b_265814cute1_E,@object
	.size		_ZN40_INTERNAL_a6af1099_4_k_cu_3c24cd7b_265814cute1_E,(_ZN40_INTERNAL_a6af1099_4_k_cu_3c24cd7b_265814cuda3std3__45__cpo6cbeginE - _ZN40_INTERNAL_a6af1099_4_k_cu_3c24cd7b_265814cute1_E)
_ZN40_INTERNAL_a6af1099_4_k_cu_3c24cd7b_265814cute1_E:
	.zero		1
	.type		_ZN40_INTERNAL_a6af1099_4_k_cu_3c24cd7b_265814cuda3std3__45__cpo6cbeginE,@object
	.size		_ZN40_INTERNAL_a6af1099_4_k_cu_3c24cd7b_265814cuda3std3__45__cpo6cbeginE,(_ZN40_INTERNAL_a6af1099_4_k_cu_3c24cd7b_265814cuda3std3__48in_placeE - _ZN40_INTERNAL_a6af1099_4_k_cu_3c24cd7b_265814cuda3std3__45__cpo6cbeginE)
_ZN40_INTERNAL_a6af1099_4_k_cu_3c24cd7b_265814cuda3std3__45__cpo6cbeginE:
	.zero		1
	.type		_ZN40_INTERNAL_a6af1099_4_k_cu_3c24cd7b_265814cuda3std3__48in_placeE,@object
	.size		_ZN40_INTERNAL_a6af1099_4_k_cu_3c24cd7b_265814cuda3std3__48in_placeE,(_ZN40_INTERNAL_a6af1099_4_k_cu_3c24cd7b_265814cuda3std6ranges3__45__cpo9iter_moveE - _ZN40_INTERNAL_a6af1099_4_k_cu_3c24cd7b_265814cuda3std3__48in_placeE)
_ZN40_INTERNAL_a6af1099_4_k_cu_3c24cd7b_265814cuda3std3__48in_placeE:
	.zero		1
	.type		_ZN40_INTERNAL_a6af1099_4_k_cu_3c24cd7b_265814cuda3std6ranges3__45__cpo9iter_moveE,@object
	.size		_ZN40_INTERNAL_a6af1099_4_k_cu_3c24cd7b_265814cuda3std6ranges3__45__cpo9iter_moveE,(_ZN40_INTERNAL_a6af1099_4_k_cu_3c24cd7b_265814cuda3std3__45__cpo5beginE - _ZN40_INTERNAL_a6af1099_4_k_cu_3c24cd7b_265814cuda3std6ranges3__45__cpo9iter_moveE)
_ZN40_INTERNAL_a6af1099_4_k_cu_3c24cd7b_265814cuda3std6ranges3__45__cpo9iter_moveE:
	.zero		1
	.type		_ZN40_INTERNAL_a6af1099_4_k_cu_3c24cd7b_265814cuda3std3__45__cpo5beginE,@object
	.size		_ZN40_INTERNAL_a6af1099_4_k_cu_3c24cd7b_265814cuda3std3__45__cpo5beginE,(_ZN40_INTERNAL_a6af1099_4_k_cu_3c24cd7b_265814cuda3std3__442_GLOBAL__N__a6af1099_4_k_cu_3c24cd7b_265816ignoreE - _ZN40_INTERNAL_a6af1099_4_k_cu_3c24cd7b_265814cuda3std3__45__cpo5beginE)
_ZN40_INTERNAL_a6af1099_4_k_cu_3c24cd7b_265814cuda3std3__45__cpo5beginE:
	.zero		1
	.type		_ZN40_INTERNAL_a6af1099_4_k_cu_3c24cd7b_265814cuda3std3__442_GLOBAL__N__a6af1099_4_k_cu_3c24cd7b_265816ignoreE,@object
	.size		_ZN40_INTERNAL_a6af1099_4_k_cu_3c24cd7b_265814cuda3std3__442_GLOBAL__N__a6af1099_4_k_cu_3c24cd7b_265816ignoreE,(_ZN40_INTERNAL_a6af1099_4_k_cu_3c24cd7b_265814cute7productE - _ZN40_INTERNAL_a6af1099_4_k_cu_3c24cd7b_265814cuda3std3__442_GLOBAL__N__a6af1099_4_k_cu_3c24cd7b_265816ignoreE)
_ZN40_INTERNAL_a6af1099_4_k_cu_3c24cd7b_265814cuda3std3__442_GLOBAL__N__a6af1099_4_k_cu_3c24cd7b_265816ignoreE:
	.zero		1
	.type		_ZN40_INTERNAL_a6af1099_4_k_cu_3c24cd7b_265814cute7productE,@object
	.size		_ZN40_INTERNAL_a6af1099_4_k_cu_3c24cd7b_265814cute7productE,(_ZN40_INTERNAL_a6af1099_4_k_cu_3c24cd7b_265814cuda3std3__45__cpo3endE - _ZN40_INTERNAL_a6af1099_4_k_cu_3c24cd7b_265814cute7productE)
_ZN40_INTERNAL_a6af1099_4_k_cu_3c24cd7b_265814cute7productE:
	.zero		1
	.type		_ZN40_INTERNAL_a6af1099_4_k_cu_3c24cd7b_265814cuda3std3__45__cpo3endE,@object
	.size		_ZN40_INTERNAL_a6af1099_4_k_cu_3c24cd7b_265814cuda3std3__45__cpo3endE,(_ZN40_INTERNAL_a6af1099_4_k_cu_3c24cd7b_265814cuda3std3__419piecewise_constructE - _ZN40_INTERNAL_a6af1099_4_k_cu_3c24cd7b_265814cuda3std3__45__cpo3endE)
_ZN40_INTERNAL_a6af1099_4_k_cu_3c24cd7b_265814cuda3std3__45__cpo3endE:
	.zero		1
	.type		_ZN40_INTERNAL_a6af1099_4_k_cu_3c24cd7b_265814cuda3std3__419piecewise_constructE,@object
	.size		_ZN40_INTERNAL_a6af1099_4_k_cu_3c24cd7b_265814cuda3std3__419piecewise_constructE,(_ZN40_INTERNAL_a6af1099_4_k_cu_3c24cd7b_265814cuda3std3__45__cpo4cendE - _ZN40_INTERNAL_a6af1099_4_k_cu_3c24cd7b_265814cuda3std3__419piecewise_constructE)
_ZN40_INTERNAL_a6af1099_4_k_cu_3c24cd7b_265814cuda3std3__419piecewise_constructE:
	.zero		1
	.type		_ZN40_INTERNAL_a6af1099_4_k_cu_3c24cd7b_265814cuda3std3__45__cpo4cendE,@object
	.size		_ZN40_INTERNAL_a6af1099_4_k_cu_3c24cd7b_265814cuda3std3__45__cpo4cendE,(_ZN40_INTERNAL_a6af1099_4_k_cu_3c24cd7b_265814cuda3std6ranges3__45__cpo4swapE - _ZN40_INTERNAL_a6af1099_4_k_cu_3c24cd7b_265814cuda3std3__45__cpo4cendE)
_ZN40_INTERNAL_a6af1099_4_k_cu_3c24cd7b_265814cuda3std3__45__cpo4cendE:
	.zero		1
	.type		_ZN40_INTERNAL_a6af1099_4_k_cu_3c24cd7b_265814cuda3std6ranges3__45__cpo4swapE,@object
	.size		_ZN40_INTERNAL_a6af1099_4_k_cu_3c24cd7b_265814cuda3std6ranges3__45__cpo4swapE,(.L_8 - _ZN40_INTERNAL_a6af1099_4_k_cu_3c24cd7b_265814cuda3std6ranges3__45__cpo4swapE)
_ZN40_INTERNAL_a6af1099_4_k_cu_3c24cd7b_265814cuda3std6ranges3__45__cpo4swapE:
	.zero		1
.L_8:


//--------------------- .nv.constant0._ZN7cutlass13device_kernelINS_4gemm6kernel13GemmUniversalIN4cute5tupleIJiiiiEEENS1_10collective13CollectiveMmaINS1_34MainloopSm90TmaGmmaWarpSpecializedILi2ENS5_IJNS4_1CILi1EEENSA_ILi4EEESB_EEENS1_35KernelTmaWarpSpecializedCooperativeEEENS5_IJNSA_ILi256EEENSA_ILi64EEESH_EEENS_10tfloat32_tENS5_IJlSB_lEEESJ_SK_NS4_8TiledMMAINS4_8MMA_AtomIJNS4_4SM904GMMA29MMA_64x64x8_F32TF32TF32_SS_TNILNSO_7ScaleInE1ELSQ_1EEEEEENS4_6LayoutINS5_IJNSA_ILi2EEESB_SB_EEENS5_IJSB_NSA_ILi0EEESW_EEEEENS5_IJNS4_10UnderscoreESZ_SZ_EEEEENS4_23SM90_TMA_LOAD_MULTICASTENS4_14ComposedLayoutINS4_7SwizzleILi3ELi4ELi3EEENS4_18smem_ptr_flag_bitsILi32EEENST_INS5_IJNSA_ILi8EEENSA_ILi32EEEEEENS5_IJS19_SB_EEEEEEEvNS4_8identityENS4_13SM90_TMA_LOADES1D_vS1E_EENS_8epilogue10collective6detail29Sm90TmaWarpSpecializedAdapterINS1I_15DefaultEpilogueISJ_SK_SK_NS1H_6thread17LinearCombinationISJ_Li1EffLNS1M_9ScaleType4KindE0ELNS_15FloatRoundStyleE2ESJ_EENS1_15EpilogueDefaultEEEEEvvEEEEvNT_6ParamsE --------------------------
	.section	.nv.constant0._ZN7cutlass13device_kernelINS_4gemm6kernel13GemmUniversalIN4cute5tupleIJiiiiEEENS1_10collective13CollectiveMmaINS1_34MainloopSm90TmaGmmaWarpSpecializedILi2ENS5_IJNS4_1CILi1EEENSA_ILi4EEESB_EEENS1_35KernelTmaWarpSpecializedCooperativeEEENS5_IJNSA_ILi256EEENSA_ILi64EEESH_EEENS_10tfloat32_tENS5_IJlSB_lEEESJ_SK_NS4_8TiledMMAINS4_8MMA_AtomIJNS4_4SM904GMMA29MMA_64x64x8_F32TF32TF32_SS_TNILNSO_7ScaleInE1ELSQ_1EEEEEENS4_6LayoutINS5_IJNSA_ILi2EEESB_SB_EEENS5_IJSB_NSA_ILi0EEESW_EEEEENS5_IJNS4_10UnderscoreESZ_SZ_EEEEENS4_23SM90_TMA_LOAD_MULTICASTENS4_14ComposedLayoutINS4_7SwizzleILi3ELi4ELi3EEENS4_18smem_ptr_flag_bitsILi32EEENST_INS5_IJNSA_ILi8EEENSA_ILi32EEEEEENS5_IJS19_SB_EEEEEEEvNS4_8identityENS4_13SM90_TMA_LOADES1D_vS1E_EENS_8epilogue10collective6detail29Sm90TmaWarpSpecializedAdapterINS1I_15DefaultEpilogueISJ_SK_SK_NS1H_6thread17LinearCombinationISJ_Li1EffLNS1M_9ScaleType4KindE0ELNS_15FloatRoundStyleE2ESJ_EENS1_15EpilogueDefaultEEEEEvvEEEEvNT_6ParamsE,"a",@progbits
	.sectionflags	@""
	.align	4
.nv.constant0._ZN7cutlass13device_kernelINS_4gemm6kernel13GemmUniversalIN4cute5tupleIJiiiiEEENS1_10collective13CollectiveMmaINS1_34MainloopSm90TmaGmmaWarpSpecializedILi2ENS5_IJNS4_1CILi1EEENSA_ILi4EEESB_EEENS1_35KernelTmaWarpSpecializedCooperativeEEENS5_IJNSA_ILi256EEENSA_ILi64EEESH_EEENS_10tfloat32_tENS5_IJlSB_lEEESJ_SK_NS4_8TiledMMAINS4_8MMA_AtomIJNS4_4SM904GMMA29MMA_64x64x8_F32TF32TF32_SS_TNILNSO_7ScaleInE1ELSQ_1EEEEEENS4_6LayoutINS5_IJNSA_ILi2EEESB_SB_EEENS5_IJSB_NSA_ILi0EEESW_EEEEENS5_IJNS4_10UnderscoreESZ_SZ_EEEEENS4_23SM90_TMA_LOAD_MULTICASTENS4_14ComposedLayoutINS4_7SwizzleILi3ELi4ELi3EEENS4_18smem_ptr_flag_bitsILi32EEENST_INS5_IJNSA_ILi8EEENSA_ILi32EEEEEENS5_IJS19_SB_EEEEEEEvNS4_8identityENS4_13SM90_TMA_LOADES1D_vS1E_EENS_8epilogue10collective6detail29Sm90TmaWarpSpecializedAdapterINS1I_15DefaultEpilogueISJ_SK_SK_NS1H_6thread17LinearCombinationISJ_Li1EffLNS1M_9ScaleType4KindE0ELNS_15FloatRoundStyleE2ESJ_EENS1_15EpilogueDefaultEEEEEvvEEEEvNT_6ParamsE:
	.zero		1664


//--------------------- SYMBOLS --------------------------

	.type		.nv.reservedSmem.offset0,@object
	.size		.nv.reservedSmem.offset0,0x4
	.type		__assertfail,@function
